	.target	sm_90a

	.elftype	@"ET_EXEC"


//--------------------- .note.nv.tkinfo           --------------------------
	.section	.note.nv.tkinfo,"",@"SHT_NOTE"
	.sectionflags	@"SHF_NOTE_NV_TKINFO"
	.tkinfo
        /*0018*/ 	.word	0x00000002
        /*0030*/ 	.string	""
        /*0030*/ 	.string	"ptxas"
        /*0030*/ 	.string	"Cuda compilation tools, release 13.0, V13.0.88"
        /*0030*/ 	.string	"Build cuda_13.0.r13.0/compiler.36424714_0"
        /*0030*/ 	.string	"-arch sm_90a -m 64 "



//--------------------- .note.nv.cuinfo           --------------------------
	.section	.note.nv.cuinfo,"",@"SHT_NOTE"
	.sectionflags	@"SHF_NOTE_NV_CUINFO"
        /*0018*/ 	.short	0x0002
        /*001a*/ 	.short	0x005a
        /*001c*/ 	.short	0x0082
	.zero		2


//--------------------- .nv.info                  --------------------------
	.section	.nv.info,"",@"SHT_CUDA_INFO"
	.align	4


	//----- nvinfo : EIATTR_REGCOUNT
	.align		4
        /*0000*/ 	.byte	0x04, 0x2f
        /*0002*/ 	.short	(.L_12 - .L_11)
	.align		4
.L_11:
        /*0004*/ 	.word	index@(_ZN7cutlass13device_kernelIN5flash19enable_sm80_to_sm89INS1_16FlashAttnFwdSm80INS1_25CollectiveMainloopFwdSm80ILi4ELi1ELb0EN4cute5tupleIJNS5_1CILi128EEENS7_ILi112EEENS7_ILi64EEEEEELi64ENS_10bfloat16_tEfNS_4arch4Sm80ELb1ELb0ELb0ELb1ELb0ELb1ELb1ELb0EEENS1_21CollectiveEpilogueFwdINS6_IJS8_SA_S9_EEENS6_IJNS7_ILi1EEESI_SI_EEESC_SE_Li128ELb1ELb1ELb0ELb0EEENS1_19SingleTileSchedulerILb1ELb0ELb1ELi128EEEEEEEEEvNT_6ParamsE)
        /*0008*/ 	.word	0x00000004


	//----- nvinfo : EIATTR_FRAME_SIZE
	.align		4
.L_12:
        /*000c*/ 	.byte	0x04, 0x11
        /*000e*/ 	.short	(.L_14 - .L_13)
	.align		4
.L_13:
        /*0010*/ 	.word	index@(_ZN7cutlass13device_kernelIN5flash19enable_sm80_to_sm89INS1_16FlashAttnFwdSm80INS1_25CollectiveMainloopFwdSm80ILi4ELi1ELb0EN4cute5tupleIJNS5_1CILi128EEENS7_ILi112EEENS7_ILi64EEEEEELi64ENS_10bfloat16_tEfNS_4arch4Sm80ELb1ELb0ELb0ELb1ELb0ELb1ELb1ELb0EEENS1_21CollectiveEpilogueFwdINS6_IJS8_SA_S9_EEENS6_IJNS7_ILi1EEESI_SI_EEESC_SE_Li128ELb1ELb1ELb0ELb0EEENS1_19SingleTileSchedulerILb1ELb0ELb1ELi128EEEEEEEEEvNT_6ParamsE)
        /*0014*/ 	.word	0x00000000


	//----- nvinfo : EIATTR_REGCOUNT
	.align		4
.L_14:
        /*0018*/ 	.byte	0x04, 0x2f
        /*001a*/ 	.short	(.L_16 - .L_15)
	.align		4
.L_15:
        /*001c*/ 	.word	index@(_ZN7cutlass13device_kernelIN5flash19enable_sm80_to_sm89INS1_16FlashAttnFwdSm80INS1_25CollectiveMainloopFwdSm80ILi4ELi1ELb0EN4cute5tupleIJNS5_1CILi128EEENS7_ILi112EEENS7_ILi64EEEEEELi64ENS_10bfloat16_tEfNS_4arch4Sm80ELb1ELb0ELb0ELb1ELb0ELb0ELb1ELb0EEENS1_21CollectiveEpilogueFwdINS6_IJS8_SA_S9_EEENS6_IJNS7_ILi1EEESI_SI_EEESC_SE_Li128ELb1ELb1ELb0ELb0EEENS1_19SingleTileSchedulerILb1ELb0ELb1ELi128EEEEEEEEEvNT_6ParamsE)
        /*0020*/ 	.word	0x00000004


	//----- nvinfo : EIATTR_FRAME_SIZE
	.align		4
.L_16:
        /*0024*/ 	.byte	0x04, 0x11
        /*0026*/ 	.short	(.L_18 - .L_17)
	.align		4
.L_17:
        /*0028*/ 	.word	index@(_ZN7cutlass13device_kernelIN5flash19enable_sm80_to_sm89INS1_16FlashAttnFwdSm80INS1_25CollectiveMainloopFwdSm80ILi4ELi1ELb0EN4cute5tupleIJNS5_1CILi128EEENS7_ILi112EEENS7_ILi64EEEEEELi64ENS_10bfloat16_tEfNS_4arch4Sm80ELb1ELb0ELb0ELb1ELb0ELb0ELb1ELb0EEENS1_21CollectiveEpilogueFwdINS6_IJS8_SA_S9_EEENS6_IJNS7_ILi1EEESI_SI_EEESC_SE_Li128ELb1ELb1ELb0ELb0EEENS1_19SingleTileSchedulerILb1ELb0ELb1ELi128EEEEEEEEEvNT_6ParamsE)
        /*002c*/ 	.word	0x00000000


	//----- nvinfo : EIATTR_REGCOUNT
	.align		4
.L_18:
        /*0030*/ 	.byte	0x04, 0x2f
        /*0032*/ 	.short	(.L_20 - .L_19)
	.align		4
.L_19:
        /*0034*/ 	.word	index@(_ZN7cutlass13device_kernelIN5flash19enable_sm80_to_sm89INS1_16FlashAttnFwdSm80INS1_25CollectiveMainloopFwdSm80ILi4ELi1ELb0EN4cute5tupleIJNS5_1CILi128EEENS7_ILi112EEENS7_ILi64EEEEEELi64ENS_10bfloat16_tEfNS_4arch4Sm80ELb1ELb0ELb0ELb0ELb0ELb0ELb1ELb0EEENS1_21CollectiveEpilogueFwdINS6_IJS8_SA_S9_EEENS6_IJNS7_ILi1EEESI_SI_EEESC_SE_Li128ELb0ELb1ELb0ELb0EEENS1_30DynamicPersistentTileSchedulerILi128ELi128ELb0ELb1ELb0EEEEEEEEEvNT_6ParamsE)
        /*0038*/ 	.word	0x00000004


	//----- nvinfo : EIATTR_FRAME_SIZE
	.align		4
.L_20:
        /*003c*/ 	.byte	0x04, 0x11
        /*003e*/ 	.short	(.L_22 - .L_21)
	.align		4
.L_21:
        /*0040*/ 	.word	index@(_ZN7cutlass13device_kernelIN5flash19enable_sm80_to_sm89INS1_16FlashAttnFwdSm80INS1_25CollectiveMainloopFwdSm80ILi4ELi1ELb0EN4cute5tupleIJNS5_1CILi128EEENS7_ILi112EEENS7_ILi64EEEEEELi64ENS_10bfloat16_tEfNS_4arch4Sm80ELb1ELb0ELb0ELb0ELb0ELb0ELb1ELb0EEENS1_21CollectiveEpilogueFwdINS6_IJS8_SA_S9_EEENS6_IJNS7_ILi1EEESI_SI_EEESC_SE_Li128ELb0ELb1ELb0ELb0EEENS1_30DynamicPersistentTileSchedulerILi128ELi128ELb0ELb1ELb0EEEEEEEEEvNT_6ParamsE)
        /*0044*/ 	.word	0x00000000


	//----- nvinfo : EIATTR_REGCOUNT
	.align		4
.L_22:
        /*0048*/ 	.byte	0x04, 0x2f
        /*004a*/ 	.short	(.L_24 - .L_23)
	.align		4
.L_23:
        /*004c*/ 	.word	index@(_ZN7cutlass13device_kernelIN5flash19enable_sm80_to_sm89INS1_16FlashAttnFwdSm80INS1_25CollectiveMainloopFwdSm80ILi4ELi1ELb0EN4cute5tupleIJNS5_1CILi128EEENS7_ILi96EEENS7_ILi64EEEEEELi64ENS_10bfloat16_tEfNS_4arch4Sm80ELb0ELb1ELb0ELb1ELb0ELb1ELb1ELb0EEENS1_21CollectiveEpilogueFwdINS6_IJS8_SA_S9_EEENS6_IJNS7_ILi1EEESI_SI_EEESC_SE_Li128ELb1ELb1ELb0ELb0EEENS1_19SingleTileSchedulerILb1ELb0ELb1ELi128EEEEEEEEEvNT_6ParamsE)
        /*0050*/ 	.word	0x00000004


	//----- nvinfo : EIATTR_FRAME_SIZE
	.align		4
.L_24:
        /*0054*/ 	.byte	0x04, 0x11
        /*0056*/ 	.short	(.L_26 - .L_25)
	.align		4
.L_25:
        /*0058*/ 	.word	index@(_ZN7cutlass13device_kernelIN5flash19enable_sm80_to_sm89INS1_16FlashAttnFwdSm80INS1_25CollectiveMainloopFwdSm80ILi4ELi1ELb0EN4cute5tupleIJNS5_1CILi128EEENS7_ILi96EEENS7_ILi64EEEEEELi64ENS_10bfloat16_tEfNS_4arch4Sm80ELb0ELb1ELb0ELb1ELb0ELb1ELb1ELb0EEENS1_21CollectiveEpilogueFwdINS6_IJS8_SA_S9_EEENS6_IJNS7_ILi1EEESI_SI_EEESC_SE_Li128ELb1ELb1ELb0ELb0EEENS1_19SingleTileSchedulerILb1ELb0ELb1ELi128EEEEEEEEEvNT_6ParamsE)
        /*005c*/ 	.word	0x00000000


	//----- nvinfo : EIATTR_REGCOUNT
	.align		4
.L_26:
        /*0060*/ 	.byte	0x04, 0x2f
        /*0062*/ 	.short	(.L_28 - .L_27)
	.align		4
.L_27:
        /*0064*/ 	.word	index@(_ZN7cutlass13device_kernelIN5flash19enable_sm80_to_sm89INS1_16FlashAttnFwdSm80INS1_25CollectiveMainloopFwdSm80ILi4ELi1ELb0EN4cute5tupleIJNS5_1CILi128EEENS7_ILi96EEENS7_ILi64EEEEEELi64ENS_10bfloat16_tEfNS_4arch4Sm80ELb0ELb1ELb0ELb1ELb0ELb0ELb1ELb0EEENS1_21CollectiveEpilogueFwdINS6_IJS8_SA_S9_EEENS6_IJNS7_ILi1EEESI_SI_EEESC_SE_Li128ELb1ELb1ELb0ELb0EEENS1_19SingleTileSchedulerILb1ELb0ELb1ELi128EEEEEEEEEvNT_6ParamsE)
        /*0068*/ 	.word	0x00000004


	//----- nvinfo : EIATTR_FRAME_SIZE
	.align		4
.L_28:
        /*006c*/ 	.byte	0x04, 0x11
        /*006e*/ 	.short	(.L_30 - .L_29)
	.align		4
.L_29:
        /*0070*/ 	.word	index@(_ZN7cutlass13device_kernelIN5flash19enable_sm80_to_sm89INS1_16FlashAttnFwdSm80INS1_25CollectiveMainloopFwdSm80ILi4ELi1ELb0EN4cute5tupleIJNS5_1CILi128EEENS7_ILi96EEENS7_ILi64EEEEEELi64ENS_10bfloat16_tEfNS_4arch4Sm80ELb0ELb1ELb0ELb1ELb0ELb0ELb1ELb0EEENS1_21CollectiveEpilogueFwdINS6_IJS8_SA_S9_EEENS6_IJNS7_ILi1EEESI_SI_EEESC_SE_Li128ELb1ELb1ELb0ELb0EEENS1_19SingleTileSchedulerILb1ELb0ELb1ELi128EEEEEEEEEvNT_6ParamsE)
        /*0074*/ 	.word	0x00000000


	//----- nvinfo : EIATTR_REGCOUNT
	.align		4
.L_30:
        /*0078*/ 	.byte	0x04, 0x2f
        /*007a*/ 	.short	(.L_32 - .L_31)
	.align		4
.L_31:
        /*007c*/ 	.word	index@(_ZN7cutlass13device_kernelIN5flash19enable_sm80_to_sm89INS1_16FlashAttnFwdSm80INS1_25CollectiveMainloopFwdSm80ILi4ELi1ELb0EN4cute5tupleIJNS5_1CILi128EEENS7_ILi96EEENS7_ILi64EEEEEELi64ENS_10bfloat16_tEfNS_4arch4Sm80ELb0ELb1ELb0ELb0ELb0ELb0ELb1ELb0EEENS1_21CollectiveEpilogueFwdINS6_IJS8_SA_S9_EEENS6_IJNS7_ILi1EEESI_SI_EEESC_SE_Li128ELb0ELb1ELb0ELb0EEENS1_19SingleTileSchedulerILb0ELb0ELb1ELi128EEEEEEEEEvNT_6ParamsE)
        /*0080*/ 	.word	0x00000004


	//----- nvinfo : EIATTR_FRAME_SIZE
	.align		4
.L_32:
        /*0084*/ 	.byte	0x04, 0x11
        /*0086*/ 	.short	(.L_34 - .L_33)
	.align		4
.L_33:
        /*0088*/ 	.word	index@(_ZN7cutlass13device_kernelIN5flash19enable_sm80_to_sm89INS1_16FlashAttnFwdSm80INS1_25CollectiveMainloopFwdSm80ILi4ELi1ELb0EN4cute5tupleIJNS5_1CILi128EEENS7_ILi96EEENS7_ILi64EEEEEELi64ENS_10bfloat16_tEfNS_4arch4Sm80ELb0ELb1ELb0ELb0ELb0ELb0ELb1ELb0EEENS1_21CollectiveEpilogueFwdINS6_IJS8_SA_S9_EEENS6_IJNS7_ILi1EEESI_SI_EEESC_SE_Li128ELb0ELb1ELb0ELb0EEENS1_19SingleTileSchedulerILb0ELb0ELb1ELi128EEEEEEEEEvNT_6ParamsE)
        /*008c*/ 	.word	0x00000000


	//----- nvinfo : EIATTR_REGCOUNT
	.align		4
.L_34:
        /*0090*/ 	.byte	0x04, 0x2f
        /*0092*/ 	.short	(.L_36 - .L_35)
	.align		4
.L_35:
        /*0094*/ 	.word	index@(_ZN7cutlass13device_kernelIN5flash19enable_sm80_to_sm89INS1_16FlashAttnFwdSm80INS1_25CollectiveMainloopFwdSm80ILi4ELi1ELb0EN4cute5tupleIJNS5_1CILi128EEENS7_ILi112EEENS7_ILi64EEEEEELi64ENS_10bfloat16_tEfNS_4arch4Sm80ELb0ELb0ELb0ELb1ELb0ELb1ELb1ELb0EEENS1_21CollectiveEpilogueFwdINS6_IJS8_SA_S9_EEENS6_IJNS7_ILi1EEESI_SI_EEESC_SE_Li128ELb1ELb1ELb0ELb0EEENS1_19SingleTileSchedulerILb1ELb0ELb1ELi128EEEEEEEEEvNT_6ParamsE)
        /*0098*/ 	.word	0x00000004


	//----- nvinfo : EIATTR_FRAME_SIZE
	.align		4
.L_36:
        /*009c*/ 	.byte	0x04, 0x11
        /*009e*/ 	.short	(.L_38 - .L_37)
	.align		4
.L_37:
        /*00a0*/ 	.word	index@(_ZN7cutlass13device_kernelIN5flash19enable_sm80_to_sm89INS1_16FlashAttnFwdSm80INS1_25CollectiveMainloopFwdSm80ILi4ELi1ELb0EN4cute5tupleIJNS5_1CILi128EEENS7_ILi112EEENS7_ILi64EEEEEELi64ENS_10bfloat16_tEfNS_4arch4Sm80ELb0ELb0ELb0ELb1ELb0ELb1ELb1ELb0EEENS1_21CollectiveEpilogueFwdINS6_IJS8_SA_S9_EEENS6_IJNS7_ILi1EEESI_SI_EEESC_SE_Li128ELb1ELb1ELb0ELb0EEENS1_19SingleTileSchedulerILb1ELb0ELb1ELi128EEEEEEEEEvNT_6ParamsE)
        /*00a4*/ 	.word	0x00000000


	//----- nvinfo : EIATTR_REGCOUNT
	.align		4
.L_38:
        /*00a8*/ 	.byte	0x04, 0x2f
        /*00aa*/ 	.short	(.L_40 - .L_39)
	.align		4
.L_39:
        /*00ac*/ 	.word	index@(_ZN7cutlass13device_kernelIN5flash19enable_sm80_to_sm89INS1_16FlashAttnFwdSm80INS1_25CollectiveMainloopFwdSm80ILi4ELi1ELb0EN4cute5tupleIJNS5_1CILi128EEENS7_ILi112EEENS7_ILi64EEEEEELi64ENS_10bfloat16_tEfNS_4arch4Sm80ELb0ELb0ELb0ELb1ELb0ELb0ELb1ELb0EEENS1_21CollectiveEpilogueFwdINS6_IJS8_SA_S9_EEENS6_IJNS7_ILi1EEESI_SI_EEESC_SE_Li128ELb1ELb1ELb0ELb0EEENS1_19SingleTileSchedulerILb1ELb0ELb1ELi128EEEEEEEEEvNT_6ParamsE)
        /*00b0*/ 	.word	0x00000004


	//----- nvinfo : EIATTR_FRAME_SIZE
	.align		4
.L_40:
        /*00b4*/ 	.byte	0x04, 0x11
        /*00b6*/ 	.short	(.L_42 - .L_41)
	.align		4
.L_41:
        /*00b8*/ 	.word	index@(_ZN7cutlass13device_kernelIN5flash19enable_sm80_to_sm89INS1_16FlashAttnFwdSm80INS1_25CollectiveMainloopFwdSm80ILi4ELi1ELb0EN4cute5tupleIJNS5_1CILi128EEENS7_ILi112EEENS7_ILi64EEEEEELi64ENS_10bfloat16_tEfNS_4arch4Sm80ELb0ELb0ELb0ELb1ELb0ELb0ELb1ELb0EEENS1_21CollectiveEpilogueFwdINS6_IJS8_SA_S9_EEENS6_IJNS7_ILi1EEESI_SI_EEESC_SE_Li128ELb1ELb1ELb0ELb0EEENS1_19SingleTileSchedulerILb1ELb0ELb1ELi128EEEEEEEEEvNT_6ParamsE)
        /*00bc*/ 	.word	0x00000000


	//----- nvinfo : EIATTR_REGCOUNT
	.align		4
.L_42:
        /*00c0*/ 	.byte	0x04, 0x2f
        /*00c2*/ 	.short	(.L_44 - .L_43)
	.align		4
.L_43:
        /*00c4*/ 	.word	index@(_ZN7cutlass13device_kernelIN5flash19enable_sm80_to_sm89INS1_16FlashAttnFwdSm80INS1_25CollectiveMainloopFwdSm80ILi4ELi1ELb0EN4cute5tupleIJNS5_1CILi128EEENS7_ILi112EEENS7_ILi64EEEEEELi64ENS_10bfloat16_tEfNS_4arch4Sm80ELb0ELb0ELb0ELb0ELb0ELb0ELb1ELb0EEENS1_21CollectiveEpilogueFwdINS6_IJS8_SA_S9_EEENS6_IJNS7_ILi1EEESI_SI_EEESC_SE_Li128ELb0ELb1ELb0ELb0EEENS1_19SingleTileSchedulerILb0ELb0ELb1ELi128EEEEEEEEEvNT_6ParamsE)
        /*00c8*/ 	.word	0x00000004


	//----- nvinfo : EIATTR_FRAME_SIZE
	.align		4
.L_44:
        /*00cc*/ 	.byte	0x04, 0x11
        /*00ce*/ 	.short	(.L_46 - .L_45)
	.align		4
.L_45:
        /*00d0*/ 	.word	index@(_ZN7cutlass13device_kernelIN5flash19enable_sm80_to_sm89INS1_16FlashAttnFwdSm80INS1_25CollectiveMainloopFwdSm80ILi4ELi1ELb0EN4cute5tupleIJNS5_1CILi128EEENS7_ILi112EEENS7_ILi64EEEEEELi64ENS_10bfloat16_tEfNS_4arch4Sm80ELb0ELb0ELb0ELb0ELb0ELb0ELb1ELb0EEENS1_21CollectiveEpilogueFwdINS6_IJS8_SA_S9_EEENS6_IJNS7_ILi1EEESI_SI_EEESC_SE_Li128ELb0ELb1ELb0ELb0EEENS1_19SingleTileSchedulerILb0ELb0ELb1ELi128EEEEEEEEEvNT_6ParamsE)
        /*00d4*/ 	.word	0x00000000


	//----- nvinfo : EIATTR_REGCOUNT
	.align		4
.L_46:
        /*00d8*/ 	.byte	0x04, 0x2f
        /*00da*/ 	.short	(.L_48 - .L_47)
	.align		4
.L_47:
        /*00dc*/ 	.word	index@(_ZN7cutlass13device_kernelIN5flash19enable_sm80_to_sm89INS1_16FlashAttnFwdSm80INS1_25CollectiveMainloopFwdSm80ILi4ELi1ELb0EN4cute5tupleIJNS5_1CILi128EEENS7_ILi112EEENS7_ILi64EEEEEELi64ENS_10bfloat16_tEfNS_4arch4Sm80ELb1ELb0ELb1ELb1ELb0ELb1ELb1ELb0EEENS1_21CollectiveEpilogueFwdINS6_IJS8_SA_S9_EEENS6_IJNS7_ILi1EEESI_SI_EEESC_SE_Li128ELb1ELb1ELb0ELb0EEENS1_19SingleTileSchedulerILb1ELb0ELb1ELi128EEEEEEEEEvNT_6ParamsE)
        /*00e0*/ 	.word	0x00000004


	//----- nvinfo : EIATTR_FRAME_SIZE
	.align		4
.L_48:
        /*00e4*/ 	.byte	0x04, 0x11
        /*00e6*/ 	.short	(.L_50 - .L_49)
	.align		4
.L_49:
        /*00e8*/ 	.word	index@(_ZN7cutlass13device_kernelIN5flash19enable_sm80_to_sm89INS1_16FlashAttnFwdSm80INS1_25CollectiveMainloopFwdSm80ILi4ELi1ELb0EN4cute5tupleIJNS5_1CILi128EEENS7_ILi112EEENS7_ILi64EEEEEELi64ENS_10bfloat16_tEfNS_4arch4Sm80ELb1ELb0ELb1ELb1ELb0ELb1ELb1ELb0EEENS1_21CollectiveEpilogueFwdINS6_IJS8_SA_S9_EEENS6_IJNS7_ILi1EEESI_SI_EEESC_SE_Li128ELb1ELb1ELb0ELb0EEENS1_19SingleTileSchedulerILb1ELb0ELb1ELi128EEEEEEEEEvNT_6ParamsE)
        /*00ec*/ 	.word	0x00000000


	//----- nvinfo : EIATTR_REGCOUNT
	.align		4
.L_50:
        /*00f0*/ 	.byte	0x04, 0x2f
        /*00f2*/ 	.short	(.L_52 - .L_51)
	.align		4
.L_51:
        /*00f4*/ 	.word	index@(_ZN7cutlass13device_kernelIN5flash19enable_sm80_to_sm89INS1_16FlashAttnFwdSm80INS1_25CollectiveMainloopFwdSm80ILi4ELi1ELb0EN4cute5tupleIJNS5_1CILi128EEENS7_ILi112EEENS7_ILi64EEEEEELi64ENS_10bfloat16_tEfNS_4arch4Sm80ELb1ELb0ELb1ELb1ELb0ELb0ELb1ELb0EEENS1_21CollectiveEpilogueFwdINS6_IJS8_SA_S9_EEENS6_IJNS7_ILi1EEESI_SI_EEESC_SE_Li128ELb1ELb1ELb0ELb0EEENS1_19SingleTileSchedulerILb1ELb0ELb1ELi128EEEEEEEEEvNT_6ParamsE)
        /*00f8*/ 	.word	0x00000004


	//----- nvinfo : EIATTR_FRAME_SIZE
	.align		4
.L_52:
        /*00fc*/ 	.byte	0x04, 0x11
        /*00fe*/ 	.short	(.L_54 - .L_53)
	.align		4
.L_53:
        /*0100*/ 	.word	index@(_ZN7cutlass13device_kernelIN5flash19enable_sm80_to_sm89INS1_16FlashAttnFwdSm80INS1_25CollectiveMainloopFwdSm80ILi4ELi1ELb0EN4cute5tupleIJNS5_1CILi128EEENS7_ILi112EEENS7_ILi64EEEEEELi64ENS_10bfloat16_tEfNS_4arch4Sm80ELb1ELb0ELb1ELb1ELb0ELb0ELb1ELb0EEENS1_21CollectiveEpilogueFwdINS6_IJS8_SA_S9_EEENS6_IJNS7_ILi1EEESI_SI_EEESC_SE_Li128ELb1ELb1ELb0ELb0EEENS1_19SingleTileSchedulerILb1ELb0ELb1ELi128EEEEEEEEEvNT_6ParamsE)
        /*0104*/ 	.word	0x00000000


	//----- nvinfo : EIATTR_REGCOUNT
	.align		4
.L_54:
        /*0108*/ 	.byte	0x04, 0x2f
        /*010a*/ 	.short	(.L_56 - .L_55)
	.align		4
.L_55:
        /*010c*/ 	.word	index@(_ZN7cutlass13device_kernelIN5flash19enable_sm80_to_sm89INS1_16FlashAttnFwdSm80INS1_25CollectiveMainloopFwdSm80ILi4ELi1ELb0EN4cute5tupleIJNS5_1CILi128EEENS7_ILi112EEENS7_ILi64EEEEEELi64ENS_10bfloat16_tEfNS_4arch4Sm80ELb1ELb0ELb1ELb0ELb0ELb0ELb1ELb0EEENS1_21CollectiveEpilogueFwdINS6_IJS8_SA_S9_EEENS6_IJNS7_ILi1EEESI_SI_EEESC_SE_Li128ELb0ELb1ELb0ELb0EEENS1_30DynamicPersistentTileSchedulerILi128ELi128ELb0ELb1ELb0EEEEEEEEEvNT_6ParamsE)
        /*0110*/ 	.word	0x00000004


	//----- nvinfo : EIATTR_FRAME_SIZE
	.align		4
.L_56:
        /*0114*/ 	.byte	0x04, 0x11
        /*0116*/ 	.short	(.L_58 - .L_57)
	.align		4
.L_57:
        /*0118*/ 	.word	index@(_ZN7cutlass13device_kernelIN5flash19enable_sm80_to_sm89INS1_16FlashAttnFwdSm80INS1_25CollectiveMainloopFwdSm80ILi4ELi1ELb0EN4cute5tupleIJNS5_1CILi128EEENS7_ILi112EEENS7_ILi64EEEEEELi64ENS_10bfloat16_tEfNS_4arch4Sm80ELb1ELb0ELb1ELb0ELb0ELb0ELb1ELb0EEENS1_21CollectiveEpilogueFwdINS6_IJS8_SA_S9_EEENS6_IJNS7_ILi1EEESI_SI_EEESC_SE_Li128ELb0ELb1ELb0ELb0EEENS1_30DynamicPersistentTileSchedulerILi128ELi128ELb0ELb1ELb0EEEEEEEEEvNT_6ParamsE)
        /*011c*/ 	.word	0x00000000


	//----- nvinfo : EIATTR_REGCOUNT
	.align		4
.L_58:
        /*0120*/ 	.byte	0x04, 0x2f
        /*0122*/ 	.short	(.L_60 - .L_59)
	.align		4
.L_59:
        /*0124*/ 	.word	index@(_ZN7cutlass13device_kernelIN5flash19enable_sm80_to_sm89INS1_16FlashAttnFwdSm80INS1_25CollectiveMainloopFwdSm80ILi4ELi1ELb0EN4cute5tupleIJNS5_1CILi128EEENS7_ILi96EEENS7_ILi64EEEEEELi64ENS_10bfloat16_tEfNS_4arch4Sm80ELb0ELb1ELb1ELb1ELb0ELb1ELb1ELb0EEENS1_21CollectiveEpilogueFwdINS6_IJS8_SA_S9_EEENS6_IJNS7_ILi1EEESI_SI_EEESC_SE_Li128ELb1ELb1ELb0ELb0EEENS1_19SingleTileSchedulerILb1ELb0ELb1ELi128EEEEEEEEEvNT_6ParamsE)
        /*0128*/ 	.word	0x00000004


	//----- nvinfo : EIATTR_FRAME_SIZE
	.align		4
.L_60:
        /*012c*/ 	.byte	0x04, 0x11
        /*012e*/ 	.short	(.L_62 - .L_61)
	.align		4
.L_61:
        /*0130*/ 	.word	index@(_ZN7cutlass13device_kernelIN5flash19enable_sm80_to_sm89INS1_16FlashAttnFwdSm80INS1_25CollectiveMainloopFwdSm80ILi4ELi1ELb0EN4cute5tupleIJNS5_1CILi128EEENS7_ILi96EEENS7_ILi64EEEEEELi64ENS_10bfloat16_tEfNS_4arch4Sm80ELb0ELb1ELb1ELb1ELb0ELb1ELb1ELb0EEENS1_21CollectiveEpilogueFwdINS6_IJS8_SA_S9_EEENS6_IJNS7_ILi1EEESI_SI_EEESC_SE_Li128ELb1ELb1ELb0ELb0EEENS1_19SingleTileSchedulerILb1ELb0ELb1ELi128EEEEEEEEEvNT_6ParamsE)
        /*0134*/ 	.word	0x00000000


	//----- nvinfo : EIATTR_REGCOUNT
	.align		4
.L_62:
        /*0138*/ 	.byte	0x04, 0x2f
        /*013a*/ 	.short	(.L_64 - .L_63)
	.align		4
.L_63:
        /*013c*/ 	.word	index@(_ZN7cutlass13device_kernelIN5flash19enable_sm80_to_sm89INS1_16FlashAttnFwdSm80INS1_25CollectiveMainloopFwdSm80ILi4ELi1ELb0EN4cute5tupleIJNS5_1CILi128EEENS7_ILi96EEENS7_ILi64EEEEEELi64ENS_10bfloat16_tEfNS_4arch4Sm80ELb0ELb1ELb1ELb1ELb0ELb0ELb1ELb0EEENS1_21CollectiveEpilogueFwdINS6_IJS8_SA_S9_EEENS6_IJNS7_ILi1EEESI_SI_EEESC_SE_Li128ELb1ELb1ELb0ELb0EEENS1_19SingleTileSchedulerILb1ELb0ELb1ELi128EEEEEEEEEvNT_6ParamsE)
        /*0140*/ 	.word	0x00000004


	//----- nvinfo : EIATTR_FRAME_SIZE
	.align		4
.L_64:
        /*0144*/ 	.byte	0x04, 0x11
        /*0146*/ 	.short	(.L_66 - .L_65)
	.align		4
.L_65:
        /*0148*/ 	.word	index@(_ZN7cutlass13device_kernelIN5flash19enable_sm80_to_sm89INS1_16FlashAttnFwdSm80INS1_25CollectiveMainloopFwdSm80ILi4ELi1ELb0EN4cute5tupleIJNS5_1CILi128EEENS7_ILi96EEENS7_ILi64EEEEEELi64ENS_10bfloat16_tEfNS_4arch4Sm80ELb0ELb1ELb1ELb1ELb0ELb0ELb1ELb0EEENS1_21CollectiveEpilogueFwdINS6_IJS8_SA_S9_EEENS6_IJNS7_ILi1EEESI_SI_EEESC_SE_Li128ELb1ELb1ELb0ELb0EEENS1_19SingleTileSchedulerILb1ELb0ELb1ELi128EEEEEEEEEvNT_6ParamsE)
        /*014c*/ 	.word	0x00000000


	//----- nvinfo : EIATTR_REGCOUNT
	.align		4
.L_66:
        /*0150*/ 	.byte	0x04, 0x2f
        /*0152*/ 	.short	(.L_68 - .L_67)
	.align		4
.L_67:
        /*0154*/ 	.word	index@(_ZN7cutlass13device_kernelIN5flash19enable_sm80_to_sm89INS1_16FlashAttnFwdSm80INS1_25CollectiveMainloopFwdSm80ILi4ELi1ELb0EN4cute5tupleIJNS5_1CILi128EEENS7_ILi96EEENS7_ILi64EEEEEELi64ENS_10bfloat16_tEfNS_4arch4Sm80ELb0ELb1ELb1ELb0ELb0ELb0ELb1ELb0EEENS1_21CollectiveEpilogueFwdINS6_IJS8_SA_S9_EEENS6_IJNS7_ILi1EEESI_SI_EEESC_SE_Li128ELb0ELb1ELb0ELb0EEENS1_19SingleTileSchedulerILb0ELb0ELb1ELi128EEEEEEEEEvNT_6ParamsE)
        /*0158*/ 	.word	0x00000004


	//----- nvinfo : EIATTR_FRAME_SIZE
	.align		4
.L_68:
        /*015c*/ 	.byte	0x04, 0x11
        /*015e*/ 	.short	(.L_70 - .L_69)
	.align		4
.L_69:
        /*0160*/ 	.word	index@(_ZN7cutlass13device_kernelIN5flash19enable_sm80_to_sm89INS1_16FlashAttnFwdSm80INS1_25CollectiveMainloopFwdSm80ILi4ELi1ELb0EN4cute5tupleIJNS5_1CILi128EEENS7_ILi96EEENS7_ILi64EEEEEELi64ENS_10bfloat16_tEfNS_4arch4Sm80ELb0ELb1ELb1ELb0ELb0ELb0ELb1ELb0EEENS1_21CollectiveEpilogueFwdINS6_IJS8_SA_S9_EEENS6_IJNS7_ILi1EEESI_SI_EEESC_SE_Li128ELb0ELb1ELb0ELb0EEENS1_19SingleTileSchedulerILb0ELb0ELb1ELi128EEEEEEEEEvNT_6ParamsE)
        /*0164*/ 	.word	0x00000000


	//----- nvinfo : EIATTR_REGCOUNT
	.align		4
.L_70:
        /*0168*/ 	.byte	0x04, 0x2f
        /*016a*/ 	.short	(.L_72 - .L_71)
	.align		4
.L_71:
        /*016c*/ 	.word	index@(_ZN7cutlass13device_kernelIN5flash19enable_sm80_to_sm89INS1_16FlashAttnFwdSm80INS1_25CollectiveMainloopFwdSm80ILi4ELi1ELb0EN4cute5tupleIJNS5_1CILi128EEENS7_ILi112EEENS7_ILi64EEEEEELi64ENS_10bfloat16_tEfNS_4arch4Sm80ELb0ELb0ELb1ELb1ELb0ELb1ELb1ELb0EEENS1_21CollectiveEpilogueFwdINS6_IJS8_SA_S9_EEENS6_IJNS7_ILi1EEESI_SI_EEESC_SE_Li128ELb1ELb1ELb0ELb0EEENS1_19SingleTileSchedulerILb1ELb0ELb1ELi128EEEEEEEEEvNT_6ParamsE)
        /*0170*/ 	.word	0x00000004


	//----- nvinfo : EIATTR_FRAME_SIZE
	.align		4
.L_72:
        /*0174*/ 	.byte	0x04, 0x11
        /*0176*/ 	.short	(.L_74 - .L_73)
	.align		4
.L_73:
        /*0178*/ 	.word	index@(_ZN7cutlass13device_kernelIN5flash19enable_sm80_to_sm89INS1_16FlashAttnFwdSm80INS1_25CollectiveMainloopFwdSm80ILi4ELi1ELb0EN4cute5tupleIJNS5_1CILi128EEENS7_ILi112EEENS7_ILi64EEEEEELi64ENS_10bfloat16_tEfNS_4arch4Sm80ELb0ELb0ELb1ELb1ELb0ELb1ELb1ELb0EEENS1_21CollectiveEpilogueFwdINS6_IJS8_SA_S9_EEENS6_IJNS7_ILi1EEESI_SI_EEESC_SE_Li128ELb1ELb1ELb0ELb0EEENS1_19SingleTileSchedulerILb1ELb0ELb1ELi128EEEEEEEEEvNT_6ParamsE)
        /*017c*/ 	.word	0x00000000


	//----- nvinfo : EIATTR_REGCOUNT
	.align		4
.L_74:
        /*0180*/ 	.byte	0x04, 0x2f
        /*0182*/ 	.short	(.L_76 - .L_75)
	.align		4
.L_75:
        /*0184*/ 	.word	index@(_ZN7cutlass13device_kernelIN5flash19enable_sm80_to_sm89INS1_16FlashAttnFwdSm80INS1_25CollectiveMainloopFwdSm80ILi4ELi1ELb0EN4cute5tupleIJNS5_1CILi128EEENS7_ILi112EEENS7_ILi64EEEEEELi64ENS_10bfloat16_tEfNS_4arch4Sm80ELb0ELb0ELb1ELb1ELb0ELb0ELb1ELb0EEENS1_21CollectiveEpilogueFwdINS6_IJS8_SA_S9_EEENS6_IJNS7_ILi1EEESI_SI_EEESC_SE_Li128ELb1ELb1ELb0ELb0EEENS1_19SingleTileSchedulerILb1ELb0ELb1ELi128EEEEEEEEEvNT_6ParamsE)
        /*0188*/ 	.word	0x00000004


	//----- nvinfo : EIATTR_FRAME_SIZE
	.align		4
.L_76:
        /*018c*/ 	.byte	0x04, 0x11
        /*018e*/ 	.short	(.L_78 - .L_77)
	.align		4
.L_77:
        /*0190*/ 	.word	index@(_ZN7cutlass13device_kernelIN5flash19enable_sm80_to_sm89INS1_16FlashAttnFwdSm80INS1_25CollectiveMainloopFwdSm80ILi4ELi1ELb0EN4cute5tupleIJNS5_1CILi128EEENS7_ILi112EEENS7_ILi64EEEEEELi64ENS_10bfloat16_tEfNS_4arch4Sm80ELb0ELb0ELb1ELb1ELb0ELb0ELb1ELb0EEENS1_21CollectiveEpilogueFwdINS6_IJS8_SA_S9_EEENS6_IJNS7_ILi1EEESI_SI_EEESC_SE_Li128ELb1ELb1ELb0ELb0EEENS1_19SingleTileSchedulerILb1ELb0ELb1ELi128EEEEEEEEEvNT_6ParamsE)
        /*0194*/ 	.word	0x00000000


	//----- nvinfo : EIATTR_REGCOUNT
	.align		4
.L_78:
        /*0198*/ 	.byte	0x04, 0x2f
        /*019a*/ 	.short	(.L_80 - .L_79)
	.align		4
.L_79:
        /*019c*/ 	.word	index@(_ZN7cutlass13device_kernelIN5flash19enable_sm80_to_sm89INS1_16FlashAttnFwdSm80INS1_25CollectiveMainloopFwdSm80ILi4ELi1ELb0EN4cute5tupleIJNS5_1CILi128EEENS7_ILi112EEENS7_ILi64EEEEEELi64ENS_10bfloat16_tEfNS_4arch4Sm80ELb0ELb0ELb1ELb0ELb0ELb0ELb1ELb0EEENS1_21CollectiveEpilogueFwdINS6_IJS8_SA_S9_EEENS6_IJNS7_ILi1EEESI_SI_EEESC_SE_Li128ELb0ELb1ELb0ELb0EEENS1_19SingleTileSchedulerILb0ELb0ELb1ELi128EEEEEEEEEvNT_6ParamsE)
        /*01a0*/ 	.word	0x00000004


	//----- nvinfo : EIATTR_FRAME_SIZE
	.align		4
.L_80:
        /*01a4*/ 	.byte	0x04, 0x11
        /*01a6*/ 	.short	(.L_82 - .L_81)
	.align		4
.L_81:
        /*01a8*/ 	.word	index@(_ZN7cutlass13device_kernelIN5flash19enable_sm80_to_sm89INS1_16FlashAttnFwdSm80INS1_25CollectiveMainloopFwdSm80ILi4ELi1ELb0EN4cute5tupleIJNS5_1CILi128EEENS7_ILi112EEENS7_ILi64EEEEEELi64ENS_10bfloat16_tEfNS_4arch4Sm80ELb0ELb0ELb1ELb0ELb0ELb0ELb1ELb0EEENS1_21CollectiveEpilogueFwdINS6_IJS8_SA_S9_EEENS6_IJNS7_ILi1EEESI_SI_EEESC_SE_Li128ELb0ELb1ELb0ELb0EEENS1_19SingleTileSchedulerILb0ELb0ELb1ELi128EEEEEEEEEvNT_6ParamsE)
        /*01ac*/ 	.word	0x00000000


	//----- nvinfo : EIATTR_MIN_STACK_SIZE
	.align		4
.L_82:
        /*01b0*/ 	.byte	0x04, 0x12
        /*01b2*/ 	.short	(.L_84 - .L_83)
	.align		4
.L_83:
        /*01b4*/ 	.word	index@(_ZN7cutlass13device_kernelIN5flash19enable_sm80_to_sm89INS1_16FlashAttnFwdSm80INS1_25CollectiveMainloopFwdSm80ILi4ELi1ELb0EN4cute5tupleIJNS5_1CILi128EEENS7_ILi112EEENS7_ILi64EEEEEELi64ENS_10bfloat16_tEfNS_4arch4Sm80ELb0ELb0ELb1ELb0ELb0ELb0ELb1ELb0EEENS1_21CollectiveEpilogueFwdINS6_IJS8_SA_S9_EEENS6_IJNS7_ILi1EEESI_SI_EEESC_SE_Li128ELb0ELb1ELb0ELb0EEENS1_19SingleTileSchedulerILb0ELb0ELb1ELi128EEEEEEEEEvNT_6ParamsE)
        /*01b8*/ 	.word	0x00000000


	//----- nvinfo : EIATTR_MIN_STACK_SIZE
	.align		4
.L_84:
        /*01bc*/ 	.byte	0x04, 0x12
        /*01be*/ 	.short	(.L_86 - .L_85)
	.align		4
.L_85:
        /*01c0*/ 	.word	index@(_ZN7cutlass13device_kernelIN5flash19enable_sm80_to_sm89INS1_16FlashAttnFwdSm80INS1_25CollectiveMainloopFwdSm80ILi4ELi1ELb0EN4cute5tupleIJNS5_1CILi128EEENS7_ILi112EEENS7_ILi64EEEEEELi64ENS_10bfloat16_tEfNS_4arch4Sm80ELb0ELb0ELb1ELb1ELb0ELb0ELb1ELb0EEENS1_21CollectiveEpilogueFwdINS6_IJS8_SA_S9_EEENS6_IJNS7_ILi1EEESI_SI_EEESC_SE_Li128ELb1ELb1ELb0ELb0EEENS1_19SingleTileSchedulerILb1ELb0ELb1ELi128EEEEEEEEEvNT_6ParamsE)
        /*01c4*/ 	.word	0x00000000


	//----- nvinfo : EIATTR_MIN_STACK_SIZE
	.align		4
.L_86:
        /*01c8*/ 	.byte	0x04, 0x12
        /*01ca*/ 	.short	(.L_88 - .L_87)
	.align		4
.L_87:
        /*01cc*/ 	.word	index@(_ZN7cutlass13device_kernelIN5flash19enable_sm80_to_sm89INS1_16FlashAttnFwdSm80INS1_25CollectiveMainloopFwdSm80ILi4ELi1ELb0EN4cute5tupleIJNS5_1CILi128EEENS7_ILi112EEENS7_ILi64EEEEEELi64ENS_10bfloat16_tEfNS_4arch4Sm80ELb0ELb0ELb1ELb1ELb0ELb1ELb1ELb0EEENS1_21CollectiveEpilogueFwdINS6_IJS8_SA_S9_EEENS6_IJNS7_ILi1EEESI_SI_EEESC_SE_Li128ELb1ELb1ELb0ELb0EEENS1_19SingleTileSchedulerILb1ELb0ELb1ELi128EEEEEEEEEvNT_6ParamsE)
        /*01d0*/ 	.word	0x00000000


	//----- nvinfo : EIATTR_MIN_STACK_SIZE
	.align		4
.L_88:
        /*01d4*/ 	.byte	0x04, 0x12
        /*01d6*/ 	.short	(.L_90 - .L_89)
	.align		4
.L_89:
        /*01d8*/ 	.word	index@(_ZN7cutlass13device_kernelIN5flash19enable_sm80_to_sm89INS1_16FlashAttnFwdSm80INS1_25CollectiveMainloopFwdSm80ILi4ELi1ELb0EN4cute5tupleIJNS5_1CILi128EEENS7_ILi96EEENS7_ILi64EEEEEELi64ENS_10bfloat16_tEfNS_4arch4Sm80ELb0ELb1ELb1ELb0ELb0ELb0ELb1ELb0EEENS1_21CollectiveEpilogueFwdINS6_IJS8_SA_S9_EEENS6_IJNS7_ILi1EEESI_SI_EEESC_SE_Li128ELb0ELb1ELb0ELb0EEENS1_19SingleTileSchedulerILb0ELb0ELb1ELi128EEEEEEEEEvNT_6ParamsE)
        /*01dc*/ 	.word	0x00000000


	//----- nvinfo : EIATTR_MIN_STACK_SIZE
	.align		4
.L_90:
        /*01e0*/ 	.byte	0x04, 0x12
        /*01e2*/ 	.short	(.L_92 - .L_91)
	.align		4
.L_91:
        /*01e4*/ 	.word	index@(_ZN7cutlass13device_kernelIN5flash19enable_sm80_to_sm89INS1_16FlashAttnFwdSm80INS1_25CollectiveMainloopFwdSm80ILi4ELi1ELb0EN4cute5tupleIJNS5_1CILi128EEENS7_ILi96EEENS7_ILi64EEEEEELi64ENS_10bfloat16_tEfNS_4arch4Sm80ELb0ELb1ELb1ELb1ELb0ELb0ELb1ELb0EEENS1_21CollectiveEpilogueFwdINS6_IJS8_SA_S9_EEENS6_IJNS7_ILi1EEESI_SI_EEESC_SE_Li128ELb1ELb1ELb0ELb0EEENS1_19SingleTileSchedulerILb1ELb0ELb1ELi128EEEEEEEEEvNT_6ParamsE)
        /*01e8*/ 	.word	0x00000000


	//----- nvinfo : EIATTR_MIN_STACK_SIZE
	.align		4
.L_92:
        /*01ec*/ 	.byte	0x04, 0x12
        /*01ee*/ 	.short	(.L_94 - .L_93)
	.align		4
.L_93:
        /*01f0*/ 	.word	index@(_ZN7cutlass13device_kernelIN5flash19enable_sm80_to_sm89INS1_16FlashAttnFwdSm80INS1_25CollectiveMainloopFwdSm80ILi4ELi1ELb0EN4cute5tupleIJNS5_1CILi128EEENS7_ILi96EEENS7_ILi64EEEEEELi64ENS_10bfloat16_tEfNS_4arch4Sm80ELb0ELb1ELb1ELb1ELb0ELb1ELb1ELb0EEENS1_21CollectiveEpilogueFwdINS6_IJS8_SA_S9_EEENS6_IJNS7_ILi1EEESI_SI_EEESC_SE_Li128ELb1ELb1ELb0ELb0EEENS1_19SingleTileSchedulerILb1ELb0ELb1ELi128EEEEEEEEEvNT_6ParamsE)
        /*01f4*/ 	.word	0x00000000


	//----- nvinfo : EIATTR_MIN_STACK_SIZE
	.align		4
.L_94:
        /*01f8*/ 	.byte	0x04, 0x12
        /*01fa*/ 	.short	(.L_96 - .L_95)
	.align		4
.L_95:
        /*01fc*/ 	.word	index@(_ZN7cutlass13device_kernelIN5flash19enable_sm80_to_sm89INS1_16FlashAttnFwdSm80INS1_25CollectiveMainloopFwdSm80ILi4ELi1ELb0EN4cute5tupleIJNS5_1CILi128EEENS7_ILi112EEENS7_ILi64EEEEEELi64ENS_10bfloat16_tEfNS_4arch4Sm80ELb1ELb0ELb1ELb0ELb0ELb0ELb1ELb0EEENS1_21CollectiveEpilogueFwdINS6_IJS8_SA_S9_EEENS6_IJNS7_ILi1EEESI_SI_EEESC_SE_Li128ELb0ELb1ELb0ELb0EEENS1_30DynamicPersistentTileSchedulerILi128ELi128ELb0ELb1ELb0EEEEEEEEEvNT_6ParamsE)
        /*0200*/ 	.word	0x00000000


	//----- nvinfo : EIATTR_MIN_STACK_SIZE
	.align		4
.L_96:
        /*0204*/ 	.byte	0x04, 0x12
        /*0206*/ 	.short	(.L_98 - .L_97)
	.align		4
.L_97:
        /*0208*/ 	.word	index@(_ZN7cutlass13device_kernelIN5flash19enable_sm80_to_sm89INS1_16FlashAttnFwdSm80INS1_25CollectiveMainloopFwdSm80ILi4ELi1ELb0EN4cute5tupleIJNS5_1CILi128EEENS7_ILi112EEENS7_ILi64EEEEEELi64ENS_10bfloat16_tEfNS_4arch4Sm80ELb1ELb0ELb1ELb1ELb0ELb0ELb1ELb0EEENS1_21CollectiveEpilogueFwdINS6_IJS8_SA_S9_EEENS6_IJNS7_ILi1EEESI_SI_EEESC_SE_Li128ELb1ELb1ELb0ELb0EEENS1_19SingleTileSchedulerILb1ELb0ELb1ELi128EEEEEEEEEvNT_6ParamsE)
        /*020c*/ 	.word	0x00000000


	//----- nvinfo : EIATTR_MIN_STACK_SIZE
	.align		4
.L_98:
        /*0210*/ 	.byte	0x04, 0x12
        /*0212*/ 	.short	(.L_100 - .L_99)
	.align		4
.L_99:
        /*0214*/ 	.word	index@(_ZN7cutlass13device_kernelIN5flash19enable_sm80_to_sm89INS1_16FlashAttnFwdSm80INS1_25CollectiveMainloopFwdSm80ILi4ELi1ELb0EN4cute5tupleIJNS5_1CILi128EEENS7_ILi112EEENS7_ILi64EEEEEELi64ENS_10bfloat16_tEfNS_4arch4Sm80ELb1ELb0ELb1ELb1ELb0ELb1ELb1ELb0EEENS1_21CollectiveEpilogueFwdINS6_IJS8_SA_S9_EEENS6_IJNS7_ILi1EEESI_SI_EEESC_SE_Li128ELb1ELb1ELb0ELb0EEENS1_19SingleTileSchedulerILb1ELb0ELb1ELi128EEEEEEEEEvNT_6ParamsE)
        /*0218*/ 	.word	0x00000000


	//----- nvinfo : EIATTR_MIN_STACK_SIZE
	.align		4
.L_100:
        /*021c*/ 	.byte	0x04, 0x12
        /*021e*/ 	.short	(.L_102 - .L_101)
	.align		4
.L_101:
        /*0220*/ 	.word	index@(_ZN7cutlass13device_kernelIN5flash19enable_sm80_to_sm89INS1_16FlashAttnFwdSm80INS1_25CollectiveMainloopFwdSm80ILi4ELi1ELb0EN4cute5tupleIJNS5_1CILi128EEENS7_ILi112EEENS7_ILi64EEEEEELi64ENS_10bfloat16_tEfNS_4arch4Sm80ELb0ELb0ELb0ELb0ELb0ELb0ELb1ELb0EEENS1_21CollectiveEpilogueFwdINS6_IJS8_SA_S9_EEENS6_IJNS7_ILi1EEESI_SI_EEESC_SE_Li128ELb0ELb1ELb0ELb0EEENS1_19SingleTileSchedulerILb0ELb0ELb1ELi128EEEEEEEEEvNT_6ParamsE)
        /*0224*/ 	.word	0x00000000


	//----- nvinfo : EIATTR_MIN_STACK_SIZE
	.align		4
.L_102:
        /*0228*/ 	.byte	0x04, 0x12
        /*022a*/ 	.short	(.L_104 - .L_103)
	.align		4
.L_103:
        /*022c*/ 	.word	index@(_ZN7cutlass13device_kernelIN5flash19enable_sm80_to_sm89INS1_16FlashAttnFwdSm80INS1_25CollectiveMainloopFwdSm80ILi4ELi1ELb0EN4cute5tupleIJNS5_1CILi128EEENS7_ILi112EEENS7_ILi64EEEEEELi64ENS_10bfloat16_tEfNS_4arch4Sm80ELb0ELb0ELb0ELb1ELb0ELb0ELb1ELb0EEENS1_21CollectiveEpilogueFwdINS6_IJS8_SA_S9_EEENS6_IJNS7_ILi1EEESI_SI_EEESC_SE_Li128ELb1ELb1ELb0ELb0EEENS1_19SingleTileSchedulerILb1ELb0ELb1ELi128EEEEEEEEEvNT_6ParamsE)
        /*0230*/ 	.word	0x00000000


	//----- nvinfo : EIATTR_MIN_STACK_SIZE
	.align		4
.L_104:
        /*0234*/ 	.byte	0x04, 0x12
        /*0236*/ 	.short	(.L_106 - .L_105)
	.align		4
.L_105:
        /*0238*/ 	.word	index@(_ZN7cutlass13device_kernelIN5flash19enable_sm80_to_sm89INS1_16FlashAttnFwdSm80INS1_25CollectiveMainloopFwdSm80ILi4ELi1ELb0EN4cute5tupleIJNS5_1CILi128EEENS7_ILi112EEENS7_ILi64EEEEEELi64ENS_10bfloat16_tEfNS_4arch4Sm80ELb0ELb0ELb0ELb1ELb0ELb1ELb1ELb0EEENS1_21CollectiveEpilogueFwdINS6_IJS8_SA_S9_EEENS6_IJNS7_ILi1EEESI_SI_EEESC_SE_Li128ELb1ELb1ELb0ELb0EEENS1_19SingleTileSchedulerILb1ELb0ELb1ELi128EEEEEEEEEvNT_6ParamsE)
        /*023c*/ 	.word	0x00000000


	//----- nvinfo : EIATTR_MIN_STACK_SIZE
	.align		4
.L_106:
        /*0240*/ 	.byte	0x04, 0x12
        /*0242*/ 	.short	(.L_108 - .L_107)
	.align		4
.L_107:
        /*0244*/ 	.word	index@(_ZN7cutlass13device_kernelIN5flash19enable_sm80_to_sm89INS1_16FlashAttnFwdSm80INS1_25CollectiveMainloopFwdSm80ILi4ELi1ELb0EN4cute5tupleIJNS5_1CILi128EEENS7_ILi96EEENS7_ILi64EEEEEELi64ENS_10bfloat16_tEfNS_4arch4Sm80ELb0ELb1ELb0ELb0ELb0ELb0ELb1ELb0EEENS1_21CollectiveEpilogueFwdINS6_IJS8_SA_S9_EEENS6_IJNS7_ILi1EEESI_SI_EEESC_SE_Li128ELb0ELb1ELb0ELb0EEENS1_19SingleTileSchedulerILb0ELb0ELb1ELi128EEEEEEEEEvNT_6ParamsE)
        /*0248*/ 	.word	0x00000000


	//----- nvinfo : EIATTR_MIN_STACK_SIZE
	.align		4
.L_108:
        /*024c*/ 	.byte	0x04, 0x12
        /*024e*/ 	.short	(.L_110 - .L_109)
	.align		4
.L_109:
        /*0250*/ 	.word	index@(_ZN7cutlass13device_kernelIN5flash19enable_sm80_to_sm89INS1_16FlashAttnFwdSm80INS1_25CollectiveMainloopFwdSm80ILi4ELi1ELb0EN4cute5tupleIJNS5_1CILi128EEENS7_ILi96EEENS7_ILi64EEEEEELi64ENS_10bfloat16_tEfNS_4arch4Sm80ELb0ELb1ELb0ELb1ELb0ELb0ELb1ELb0EEENS1_21CollectiveEpilogueFwdINS6_IJS8_SA_S9_EEENS6_IJNS7_ILi1EEESI_SI_EEESC_SE_Li128ELb1ELb1ELb0ELb0EEENS1_19SingleTileSchedulerILb1ELb0ELb1ELi128EEEEEEEEEvNT_6ParamsE)
        /*0254*/ 	.word	0x00000000


	//----- nvinfo : EIATTR_MIN_STACK_SIZE
	.align		4
.L_110:
        /*0258*/ 	.byte	0x04, 0x12
        /*025a*/ 	.short	(.L_112 - .L_111)
	.align		4
.L_111:
        /*025c*/ 	.word	index@(_ZN7cutlass13device_kernelIN5flash19enable_sm80_to_sm89INS1_16FlashAttnFwdSm80INS1_25CollectiveMainloopFwdSm80ILi4ELi1ELb0EN4cute5tupleIJNS5_1CILi128EEENS7_ILi96EEENS7_ILi64EEEEEELi64ENS_10bfloat16_tEfNS_4arch4Sm80ELb0ELb1ELb0ELb1ELb0ELb1ELb1ELb0EEENS1_21CollectiveEpilogueFwdINS6_IJS8_SA_S9_EEENS6_IJNS7_ILi1EEESI_SI_EEESC_SE_Li128ELb1ELb1ELb0ELb0EEENS1_19SingleTileSchedulerILb1ELb0ELb1ELi128EEEEEEEEEvNT_6ParamsE)
        /*0260*/ 	.word	0x00000000


	//----- nvinfo : EIATTR_MIN_STACK_SIZE
	.align		4
.L_112:
        /*0264*/ 	.byte	0x04, 0x12
        /*0266*/ 	.short	(.L_114 - .L_113)
	.align		4
.L_113:
        /*0268*/ 	.word	index@(_ZN7cutlass13device_kernelIN5flash19enable_sm80_to_sm89INS1_16FlashAttnFwdSm80INS1_25CollectiveMainloopFwdSm80ILi4ELi1ELb0EN4cute5tupleIJNS5_1CILi128EEENS7_ILi112EEENS7_ILi64EEEEEELi64ENS_10bfloat16_tEfNS_4arch4Sm80ELb1ELb0ELb0ELb0ELb0ELb0ELb1ELb0EEENS1_21CollectiveEpilogueFwdINS6_IJS8_SA_S9_EEENS6_IJNS7_ILi1EEESI_SI_EEESC_SE_Li128ELb0ELb1ELb0ELb0EEENS1_30DynamicPersistentTileSchedulerILi128ELi128ELb0ELb1ELb0EEEEEEEEEvNT_6ParamsE)
        /*026c*/ 	.word	0x00000000


	//----- nvinfo : EIATTR_MIN_STACK_SIZE
	.align		4
.L_114:
        /*0270*/ 	.byte	0x04, 0x12
        /*0272*/ 	.short	(.L_116 - .L_115)
	.align		4
.L_115:
        /*0274*/ 	.word	index@(_ZN7cutlass13device_kernelIN5flash19enable_sm80_to_sm89INS1_16FlashAttnFwdSm80INS1_25CollectiveMainloopFwdSm80ILi4ELi1ELb0EN4cute5tupleIJNS5_1CILi128EEENS7_ILi112EEENS7_ILi64EEEEEELi64ENS_10bfloat16_tEfNS_4arch4Sm80ELb1ELb0ELb0ELb1ELb0ELb0ELb1ELb0EEENS1_21CollectiveEpilogueFwdINS6_IJS8_SA_S9_EEENS6_IJNS7_ILi1EEESI_SI_EEESC_SE_Li128ELb1ELb1ELb0ELb0EEENS1_19SingleTileSchedulerILb1ELb0ELb1ELi128EEEEEEEEEvNT_6ParamsE)
        /*0278*/ 	.word	0x00000000


	//----- nvinfo : EIATTR_MIN_STACK_SIZE
	.align		4
.L_116:
        /*027c*/ 	.byte	0x04, 0x12
        /*027e*/ 	.short	(.L_118 - .L_117)
	.align		4
.L_117:
        /*0280*/ 	.word	index@(_ZN7cutlass13device_kernelIN5flash19enable_sm80_to_sm89INS1_16FlashAttnFwdSm80INS1_25CollectiveMainloopFwdSm80ILi4ELi1ELb0EN4cute5tupleIJNS5_1CILi128EEENS7_ILi112EEENS7_ILi64EEEEEELi64ENS_10bfloat16_tEfNS_4arch4Sm80ELb1ELb0ELb0ELb1ELb0ELb1ELb1ELb0EEENS1_21CollectiveEpilogueFwdINS6_IJS8_SA_S9_EEENS6_IJNS7_ILi1EEESI_SI_EEESC_SE_Li128ELb1ELb1ELb0ELb0EEENS1_19SingleTileSchedulerILb1ELb0ELb1ELi128EEEEEEEEEvNT_6ParamsE)
        /*0284*/ 	.word	0x00000000
.L_118:


//--------------------- .nv.compat                --------------------------
	.section	.nv.compat,"",@"SHT_CUDA_COMPAT_INFO"
	.align	4
        /*0000*/ 	.byte	0x02, 0x09, 0x01, 0x00, 0x02, 0x02, 0x01, 0x00, 0x02, 0x05, 0x05, 0x00, 0x03, 0x07, 0x01, 0x01
        /*0010*/ 	.byte	0x02, 0x03, 0x00, 0x00, 0x02, 0x06, 0x01, 0x00, 0x04, 0x0b, 0x08, 0x00, 0x00, 0x00, 0x00, 0x00
        /*0020*/ 	.byte	0x00, 0x00, 0x00, 0x00


//--------------------- .nv.info._ZN7cutlass13device_kernelIN5flash19enable_sm80_to_sm89INS1_16FlashAttnFwdSm80INS1_25CollectiveMainloopFwdSm80ILi4ELi1ELb0EN4cute5tupleIJNS5_1CILi128EEENS7_ILi112EEENS7_ILi64EEEEEELi64ENS_10bfloat16_tEfNS_4arch4Sm80ELb0ELb0ELb1ELb0ELb0ELb0ELb1ELb0EEENS1_21CollectiveEpilogueFwdINS6_IJS8_SA_S9_EEENS6_IJNS7_ILi1EEESI_SI_EEESC_SE_Li128ELb0ELb1ELb0ELb0EEENS1_19SingleTileSchedulerILb0ELb0ELb1ELi128EEEEEEEEEvNT_6ParamsE --------------------------
	.section	.nv.info._ZN7cutlass13device_kernelIN5flash19enable_sm80_to_sm89INS1_16FlashAttnFwdSm80INS1_25CollectiveMainloopFwdSm80ILi4ELi1ELb0EN4cute5tupleIJNS5_1CILi128EEENS7_ILi112EEENS7_ILi64EEEEEELi64ENS_10bfloat16_tEfNS_4arch4Sm80ELb0ELb0ELb1ELb0ELb0ELb0ELb1ELb0EEENS1_21CollectiveEpilogueFwdINS6_IJS8_SA_S9_EEENS6_IJNS7_ILi1EEESI_SI_EEESC_SE_Li128ELb0ELb1ELb0ELb0EEENS1_19SingleTileSchedulerILb0ELb0ELb1ELi128EEEEEEEEEvNT_6ParamsE,"",@"SHT_CUDA_INFO"
	.sectionflags	@""
	.align	4


	//----- nvinfo : EIATTR_CUDA_API_VERSION
	.align		4
        /*0000*/ 	.byte	0x04, 0x37
        /*0002*/ 	.short	(.L_120 - .L_119)
.L_119:
        /*0004*/ 	.word	0x00000082


	//----- nvinfo : EIATTR_KPARAM_INFO
	.align		4
.L_120:
        /*0008*/ 	.byte	0x04, 0x17
        /*000a*/ 	.short	(.L_122 - .L_121)
.L_121:
        /*000c*/ 	.word	0x00000000
        /*0010*/ 	.short	0x0000
        /*0012*/ 	.short	0x0000
        /*0014*/ 	.byte	0x00, 0xf0, 0x61, 0x10


	//----- nvinfo : EIATTR_SPARSE_MMA_MASK
	.align		4
.L_122:
        /*0018*/ 	.byte	0x03, 0x50
        /*001a*/ 	.short	0x0000


	//----- nvinfo : EIATTR_MAXREG_COUNT
	.align		4
        /*001c*/ 	.byte	0x03, 0x1b
        /*001e*/ 	.short	0x00ff


	//----- nvinfo : EIATTR_MERCURY_ISA_VERSION
	.align		4
        /*0020*/ 	.byte	0x03, 0x5f
        /*0022*/ 	.short	0x0101


	//----- nvinfo : EIATTR_EXIT_INSTR_OFFSETS
	.align		4
        /*0024*/ 	.byte	0x04, 0x1c
        /*0026*/ 	.short	(.L_124 - .L_123)


	//   ....[0]....
.L_123:
        /*0028*/ 	.word	0x00000010


	//----- nvinfo : EIATTR_MAX_THREADS
	.align		4
.L_124:
        /*002c*/ 	.byte	0x04, 0x05
        /*002e*/ 	.short	(.L_126 - .L_125)
.L_125:
        /*0030*/ 	.word	0x00000080
        /*0034*/ 	.word	0x00000001
        /*0038*/ 	.word	0x00000001


	//----- nvinfo : EIATTR_CBANK_PARAM_SIZE
	.align		4
.L_126:
        /*003c*/ 	.byte	0x03, 0x19
        /*003e*/ 	.short	0x0418


	//----- nvinfo : EIATTR_PARAM_CBANK
	.align		4
        /*0040*/ 	.byte	0x04, 0x0a
        /*0042*/ 	.short	(.L_128 - .L_127)
	.align		4
.L_127:
        /*0044*/ 	.word	index@(.nv.constant0._ZN7cutlass13device_kernelIN5flash19enable_sm80_to_sm89INS1_16FlashAttnFwdSm80INS1_25CollectiveMainloopFwdSm80ILi4ELi1ELb0EN4cute5tupleIJNS5_1CILi128EEENS7_ILi112EEENS7_ILi64EEEEEELi64ENS_10bfloat16_tEfNS_4arch4Sm80ELb0ELb0ELb1ELb0ELb0ELb0ELb1ELb0EEENS1_21CollectiveEpilogueFwdINS6_IJS8_SA_S9_EEENS6_IJNS7_ILi1EEESI_SI_EEESC_SE_Li128ELb0ELb1ELb0ELb0EEENS1_19SingleTileSchedulerILb0ELb0ELb1ELi128EEEEEEEEEvNT_6ParamsE)
        /*0048*/ 	.short	0x0210
        /*004a*/ 	.short	0x0418


	//----- nvinfo : EIATTR_SW_WAR
	.align		4
.L_128:
        /*004c*/ 	.byte	0x04, 0x36
        /*004e*/ 	.short	(.L_130 - .L_129)
.L_129:
        /*0050*/ 	.word	0x00000008
.L_130:


//--------------------- .nv.info._ZN7cutlass13device_kernelIN5flash19enable_sm80_to_sm89INS1_16FlashAttnFwdSm80INS1_25CollectiveMainloopFwdSm80ILi4ELi1ELb0EN4cute5tupleIJNS5_1CILi128EEENS7_ILi112EEENS7_ILi64EEEEEELi64ENS_10bfloat16_tEfNS_4arch4Sm80ELb0ELb0ELb1ELb1ELb0ELb0ELb1ELb0EEENS1_21CollectiveEpilogueFwdINS6_IJS8_SA_S9_EEENS6_IJNS7_ILi1EEESI_SI_EEESC_SE_Li128ELb1ELb1ELb0ELb0EEENS1_19SingleTileSchedulerILb1ELb0ELb1ELi128EEEEEEEEEvNT_6ParamsE --------------------------
	.section	.nv.info._ZN7cutlass13device_kernelIN5flash19enable_sm80_to_sm89INS1_16FlashAttnFwdSm80INS1_25CollectiveMainloopFwdSm80ILi4ELi1ELb0EN4cute5tupleIJNS5_1CILi128EEENS7_ILi112EEENS7_ILi64EEEEEELi64ENS_10bfloat16_tEfNS_4arch4Sm80ELb0ELb0ELb1ELb1ELb0ELb0ELb1ELb0EEENS1_21CollectiveEpilogueFwdINS6_IJS8_SA_S9_EEENS6_IJNS7_ILi1EEESI_SI_EEESC_SE_Li128ELb1ELb1ELb0ELb0EEENS1_19SingleTileSchedulerILb1ELb0ELb1ELi128EEEEEEEEEvNT_6ParamsE,"",@"SHT_CUDA_INFO"
	.sectionflags	@""
	.align	4


	//----- nvinfo : EIATTR_CUDA_API_VERSION
	.align		4
        /*0000*/ 	.byte	0x04, 0x37
        /*0002*/ 	.short	(.L_132 - .L_131)
.L_131:
        /*0004*/ 	.word	0x00000082


	//----- nvinfo : EIATTR_KPARAM_INFO
	.align		4
.L_132:
        /*0008*/ 	.byte	0x04, 0x17
        /*000a*/ 	.short	(.L_134 - .L_133)
.L_133:
        /*000c*/ 	.word	0x00000000
        /*0010*/ 	.short	0x0000
        /*0012*/ 	.short	0x0000
        /*0014*/ 	.byte	0x00, 0xf0, 0x61, 0x10


	//----- nvinfo : EIATTR_SPARSE_MMA_MASK
	.align		4
.L_134:
        /*0018*/ 	.byte	0x03, 0x50
        /*001a*/ 	.short	0x0000


	//----- nvinfo : EIATTR_MAXREG_COUNT
	.align		4
        /*001c*/ 	.byte	0x03, 0x1b
        /*001e*/ 	.short	0x00ff


	//----- nvinfo : EIATTR_MERCURY_ISA_VERSION
	.align		4
        /*0020*/ 	.byte	0x03, 0x5f
        /*0022*/ 	.short	0x0101


	//----- nvinfo : EIATTR_EXIT_INSTR_OFFSETS
	.align		4
        /*0024*/ 	.byte	0x04, 0x1c
        /*0026*/ 	.short	(.L_136 - .L_135)


	//   ....[0]....
.L_135:
        /*0028*/ 	.word	0x00000010


	//----- nvinfo : EIATTR_MAX_THREADS
	.align		4
.L_136:
        /*002c*/ 	.byte	0x04, 0x05
        /*002e*/ 	.short	(.L_138 - .L_137)
.L_137:
        /*0030*/ 	.word	0x00000080
        /*0034*/ 	.word	0x00000001
        /*0038*/ 	.word	0x00000001


	//----- nvinfo : EIATTR_CBANK_PARAM_SIZE
	.align		4
.L_138:
        /*003c*/ 	.byte	0x03, 0x19
        /*003e*/ 	.short	0x0418


	//----- nvinfo : EIATTR_PARAM_CBANK
	.align		4
        /*0040*/ 	.byte	0x04, 0x0a
        /*0042*/ 	.short	(.L_140 - .L_139)
	.align		4
.L_139:
        /*0044*/ 	.word	index@(.nv.constant0._ZN7cutlass13device_kernelIN5flash19enable_sm80_to_sm89INS1_16FlashAttnFwdSm80INS1_25CollectiveMainloopFwdSm80ILi4ELi1ELb0EN4cute5tupleIJNS5_1CILi128EEENS7_ILi112EEENS7_ILi64EEEEEELi64ENS_10bfloat16_tEfNS_4arch4Sm80ELb0ELb0ELb1ELb1ELb0ELb0ELb1ELb0EEENS1_21CollectiveEpilogueFwdINS6_IJS8_SA_S9_EEENS6_IJNS7_ILi1EEESI_SI_EEESC_SE_Li128ELb1ELb1ELb0ELb0EEENS1_19SingleTileSchedulerILb1ELb0ELb1ELi128EEEEEEEEEvNT_6ParamsE)
        /*0048*/ 	.short	0x0210
        /*004a*/ 	.short	0x0418


	//----- nvinfo : EIATTR_SW_WAR
	.align		4
.L_140:
        /*004c*/ 	.byte	0x04, 0x36
        /*004e*/ 	.short	(.L_142 - .L_141)
.L_141:
        /*0050*/ 	.word	0x00000008
.L_142:


//--------------------- .nv.info._ZN7cutlass13device_kernelIN5flash19enable_sm80_to_sm89INS1_16FlashAttnFwdSm80INS1_25CollectiveMainloopFwdSm80ILi4ELi1ELb0EN4cute5tupleIJNS5_1CILi128EEENS7_ILi112EEENS7_ILi64EEEEEELi64ENS_10bfloat16_tEfNS_4arch4Sm80ELb0ELb0ELb1ELb1ELb0ELb1ELb1ELb0EEENS1_21CollectiveEpilogueFwdINS6_IJS8_SA_S9_EEENS6_IJNS7_ILi1EEESI_SI_EEESC_SE_Li128ELb1ELb1ELb0ELb0EEENS1_19SingleTileSchedulerILb1ELb0ELb1ELi128EEEEEEEEEvNT_6ParamsE --------------------------
	.section	.nv.info._ZN7cutlass13device_kernelIN5flash19enable_sm80_to_sm89INS1_16FlashAttnFwdSm80INS1_25CollectiveMainloopFwdSm80ILi4ELi1ELb0EN4cute5tupleIJNS5_1CILi128EEENS7_ILi112EEENS7_ILi64EEEEEELi64ENS_10bfloat16_tEfNS_4arch4Sm80ELb0ELb0ELb1ELb1ELb0ELb1ELb1ELb0EEENS1_21CollectiveEpilogueFwdINS6_IJS8_SA_S9_EEENS6_IJNS7_ILi1EEESI_SI_EEESC_SE_Li128ELb1ELb1ELb0ELb0EEENS1_19SingleTileSchedulerILb1ELb0ELb1ELi128EEEEEEEEEvNT_6ParamsE,"",@"SHT_CUDA_INFO"
	.sectionflags	@""
	.align	4


	//----- nvinfo : EIATTR_CUDA_API_VERSION
	.align		4
        /*0000*/ 	.byte	0x04, 0x37
        /*0002*/ 	.short	(.L_144 - .L_143)
.L_143:
        /*0004*/ 	.word	0x00000082


	//----- nvinfo : EIATTR_KPARAM_INFO
	.align		4
.L_144:
        /*0008*/ 	.byte	0x04, 0x17
        /*000a*/ 	.short	(.L_146 - .L_145)
.L_145:
        /*000c*/ 	.word	0x00000000
        /*0010*/ 	.short	0x0000
        /*0012*/ 	.short	0x0000
        /*0014*/ 	.byte	0x00, 0xf0, 0x61, 0x10


	//----- nvinfo : EIATTR_SPARSE_MMA_MASK
	.align		4
.L_146:
        /*0018*/ 	.byte	0x03, 0x50
        /*001a*/ 	.short	0x0000


	//----- nvinfo : EIATTR_MAXREG_COUNT
	.align		4
        /*001c*/ 	.byte	0x03, 0x1b
        /*001e*/ 	.short	0x00ff


	//----- nvinfo : EIATTR_MERCURY_ISA_VERSION
	.align		4
        /*0020*/ 	.byte	0x03, 0x5f
        /*0022*/ 	.short	0x0101


	//----- nvinfo : EIATTR_EXIT_INSTR_OFFSETS
	.align		4
        /*0024*/ 	.byte	0x04, 0x1c
        /*0026*/ 	.short	(.L_148 - .L_147)


	//   ....[0]....
.L_147:
        /*0028*/ 	.word	0x00000010


	//----- nvinfo : EIATTR_MAX_THREADS
	.align		4
.L_148:
        /*002c*/ 	.byte	0x04, 0x05
        /*002e*/ 	.short	(.L_150 - .L_149)
.L_149:
        /*0030*/ 	.word	0x00000080
        /*0034*/ 	.word	0x00000001
        /*0038*/ 	.word	0x00000001


	//----- nvinfo : EIATTR_CBANK_PARAM_SIZE
	.align		4
.L_150:
        /*003c*/ 	.byte	0x03, 0x19
        /*003e*/ 	.short	0x0418


	//----- nvinfo : EIATTR_PARAM_CBANK
	.align		4
        /*0040*/ 	.byte	0x04, 0x0a
        /*0042*/ 	.short	(.L_152 - .L_151)
	.align		4
.L_151:
        /*0044*/ 	.word	index@(.nv.constant0._ZN7cutlass13device_kernelIN5flash19enable_sm80_to_sm89INS1_16FlashAttnFwdSm80INS1_25CollectiveMainloopFwdSm80ILi4ELi1ELb0EN4cute5tupleIJNS5_1CILi128EEENS7_ILi112EEENS7_ILi64EEEEEELi64ENS_10bfloat16_tEfNS_4arch4Sm80ELb0ELb0ELb1ELb1ELb0ELb1ELb1ELb0EEENS1_21CollectiveEpilogueFwdINS6_IJS8_SA_S9_EEENS6_IJNS7_ILi1EEESI_SI_EEESC_SE_Li128ELb1ELb1ELb0ELb0EEENS1_19SingleTileSchedulerILb1ELb0ELb1ELi128EEEEEEEEEvNT_6ParamsE)
        /*0048*/ 	.short	0x0210
        /*004a*/ 	.short	0x0418


	//----- nvinfo : EIATTR_SW_WAR
	.align		4
.L_152:
        /*004c*/ 	.byte	0x04, 0x36
        /*004e*/ 	.short	(.L_154 - .L_153)
.L_153:
        /*0050*/ 	.word	0x00000008
.L_154:


//--------------------- .nv.info._ZN7cutlass13device_kernelIN5flash19enable_sm80_to_sm89INS1_16FlashAttnFwdSm80INS1_25CollectiveMainloopFwdSm80ILi4ELi1ELb0EN4cute5tupleIJNS5_1CILi128EEENS7_ILi96EEENS7_ILi64EEEEEELi64ENS_10bfloat16_tEfNS_4arch4Sm80ELb0ELb1ELb1ELb0ELb0ELb0ELb1ELb0EEENS1_21CollectiveEpilogueFwdINS6_IJS8_SA_S9_EEENS6_IJNS7_ILi1EEESI_SI_EEESC_SE_Li128ELb0ELb1ELb0ELb0EEENS1_19SingleTileSchedulerILb0ELb0ELb1ELi128EEEEEEEEEvNT_6ParamsE --------------------------
	.section	.nv.info._ZN7cutlass13device_kernelIN5flash19enable_sm80_to_sm89INS1_16FlashAttnFwdSm80INS1_25CollectiveMainloopFwdSm80ILi4ELi1ELb0EN4cute5tupleIJNS5_1CILi128EEENS7_ILi96EEENS7_ILi64EEEEEELi64ENS_10bfloat16_tEfNS_4arch4Sm80ELb0ELb1ELb1ELb0ELb0ELb0ELb1ELb0EEENS1_21CollectiveEpilogueFwdINS6_IJS8_SA_S9_EEENS6_IJNS7_ILi1EEESI_SI_EEESC_SE_Li128ELb0ELb1ELb0ELb0EEENS1_19SingleTileSchedulerILb0ELb0ELb1ELi128EEEEEEEEEvNT_6ParamsE,"",@"SHT_CUDA_INFO"
	.sectionflags	@""
	.align	4


	//----- nvinfo : EIATTR_CUDA_API_VERSION
	.align		4
        /*0000*/ 	.byte	0x04, 0x37
        /*0002*/ 	.short	(.L_156 - .L_155)
.L_155:
        /*0004*/ 	.word	0x00000082


	//----- nvinfo : EIATTR_KPARAM_INFO
	.align		4
.L_156:
        /*0008*/ 	.byte	0x04, 0x17
        /*000a*/ 	.short	(.L_158 - .L_157)
.L_157:
        /*000c*/ 	.word	0x00000000
        /*0010*/ 	.short	0x0000
        /*0012*/ 	.short	0x0000
        /*0014*/ 	.byte	0x00, 0xf0, 0x61, 0x10


	//----- nvinfo : EIATTR_SPARSE_MMA_MASK
	.align		4
.L_158:
        /*0018*/ 	.byte	0x03, 0x50
        /*001a*/ 	.short	0x0000


	//----- nvinfo : EIATTR_MAXREG_COUNT
	.align		4
        /*001c*/ 	.byte	0x03, 0x1b
        /*001e*/ 	.short	0x00ff


	//----- nvinfo : EIATTR_MERCURY_ISA_VERSION
	.align		4
        /*0020*/ 	.byte	0x03, 0x5f
        /*0022*/ 	.short	0x0101


	//----- nvinfo : EIATTR_EXIT_INSTR_OFFSETS
	.align		4
        /*0024*/ 	.byte	0x04, 0x1c
        /*0026*/ 	.short	(.L_160 - .L_159)


	//   ....[0]....
.L_159:
        /*0028*/ 	.word	0x00000010


	//----- nvinfo : EIATTR_MAX_THREADS
	.align		4
.L_160:
        /*002c*/ 	.byte	0x04, 0x05
        /*002e*/ 	.short	(.L_162 - .L_161)
.L_161:
        /*0030*/ 	.word	0x00000080
        /*0034*/ 	.word	0x00000001
        /*0038*/ 	.word	0x00000001


	//----- nvinfo : EIATTR_CBANK_PARAM_SIZE
	.align		4
.L_162:
        /*003c*/ 	.byte	0x03, 0x19
        /*003e*/ 	.short	0x0418


	//----- nvinfo : EIATTR_PARAM_CBANK
	.align		4
        /*0040*/ 	.byte	0x04, 0x0a
        /*0042*/ 	.short	(.L_164 - .L_163)
	.align		4
.L_163:
        /*0044*/ 	.word	index@(.nv.constant0._ZN7cutlass13device_kernelIN5flash19enable_sm80_to_sm89INS1_16FlashAttnFwdSm80INS1_25CollectiveMainloopFwdSm80ILi4ELi1ELb0EN4cute5tupleIJNS5_1CILi128EEENS7_ILi96EEENS7_ILi64EEEEEELi64ENS_10bfloat16_tEfNS_4arch4Sm80ELb0ELb1ELb1ELb0ELb0ELb0ELb1ELb0EEENS1_21CollectiveEpilogueFwdINS6_IJS8_SA_S9_EEENS6_IJNS7_ILi1EEESI_SI_EEESC_SE_Li128ELb0ELb1ELb0ELb0EEENS1_19SingleTileSchedulerILb0ELb0ELb1ELi128EEEEEEEEEvNT_6ParamsE)
        /*0048*/ 	.short	0x0210
        /*004a*/ 	.short	0x0418


	//----- nvinfo : EIATTR_SW_WAR
	.align		4
.L_164:
        /*004c*/ 	.byte	0x04, 0x36
        /*004e*/ 	.short	(.L_166 - .L_165)
.L_165:
        /*0050*/ 	.word	0x00000008
.L_166:


//--------------------- .nv.info._ZN7cutlass13device_kernelIN5flash19enable_sm80_to_sm89INS1_16FlashAttnFwdSm80INS1_25CollectiveMainloopFwdSm80ILi4ELi1ELb0EN4cute5tupleIJNS5_1CILi128EEENS7_ILi96EEENS7_ILi64EEEEEELi64ENS_10bfloat16_tEfNS_4arch4Sm80ELb0ELb1ELb1ELb1ELb0ELb0ELb1ELb0EEENS1_21CollectiveEpilogueFwdINS6_IJS8_SA_S9_EEENS6_IJNS7_ILi1EEESI_SI_EEESC_SE_Li128ELb1ELb1ELb0ELb0EEENS1_19SingleTileSchedulerILb1ELb0ELb1ELi128EEEEEEEEEvNT_6ParamsE --------------------------
	.section	.nv.info._ZN7cutlass13device_kernelIN5flash19enable_sm80_to_sm89INS1_16FlashAttnFwdSm80INS1_25CollectiveMainloopFwdSm80ILi4ELi1ELb0EN4cute5tupleIJNS5_1CILi128EEENS7_ILi96EEENS7_ILi64EEEEEELi64ENS_10bfloat16_tEfNS_4arch4Sm80ELb0ELb1ELb1ELb1ELb0ELb0ELb1ELb0EEENS1_21CollectiveEpilogueFwdINS6_IJS8_SA_S9_EEENS6_IJNS7_ILi1EEESI_SI_EEESC_SE_Li128ELb1ELb1ELb0ELb0EEENS1_19SingleTileSchedulerILb1ELb0ELb1ELi128EEEEEEEEEvNT_6ParamsE,"",@"SHT_CUDA_INFO"
	.sectionflags	@""
	.align	4


	//----- nvinfo : EIATTR_CUDA_API_VERSION
	.align		4
        /*0000*/ 	.byte	0x04, 0x37
        /*0002*/ 	.short	(.L_168 - .L_167)
.L_167:
        /*0004*/ 	.word	0x00000082


	//----- nvinfo : EIATTR_KPARAM_INFO
	.align		4
.L_168:
        /*0008*/ 	.byte	0x04, 0x17
        /*000a*/ 	.short	(.L_170 - .L_169)
.L_169:
        /*000c*/ 	.word	0x00000000
        /*0010*/ 	.short	0x0000
        /*0012*/ 	.short	0x0000
        /*0014*/ 	.byte	0x00, 0xf0, 0x61, 0x10


	//----- nvinfo : EIATTR_SPARSE_MMA_MASK
	.align		4
.L_170:
        /*0018*/ 	.byte	0x03, 0x50
        /*001a*/ 	.short	0x0000


	//----- nvinfo : EIATTR_MAXREG_COUNT
	.align		4
        /*001c*/ 	.byte	0x03, 0x1b
        /*001e*/ 	.short	0x00ff


	//----- nvinfo : EIATTR_MERCURY_ISA_VERSION
	.align		4
        /*0020*/ 	.byte	0x03, 0x5f
        /*0022*/ 	.short	0x0101


	//----- nvinfo : EIATTR_EXIT_INSTR_OFFSETS
	.align		4
        /*0024*/ 	.byte	0x04, 0x1c
        /*0026*/ 	.short	(.L_172 - .L_171)


	//   ....[0]....
.L_171:
        /*0028*/ 	.word	0x00000010


	//----- nvinfo : EIATTR_MAX_THREADS
	.align		4
.L_172:
        /*002c*/ 	.byte	0x04, 0x05
        /*002e*/ 	.short	(.L_174 - .L_173)
.L_173:
        /*0030*/ 	.word	0x00000080
        /*0034*/ 	.word	0x00000001
        /*0038*/ 	.word	0x00000001


	//----- nvinfo : EIATTR_CBANK_PARAM_SIZE
	.align		4
.L_174:
        /*003c*/ 	.byte	0x03, 0x19
        /*003e*/ 	.short	0x0418


	//----- nvinfo : EIATTR_PARAM_CBANK
	.align		4
        /*0040*/ 	.byte	0x04, 0x0a
        /*0042*/ 	.short	(.L_176 - .L_175)
	.align		4
.L_175:
        /*0044*/ 	.word	index@(.nv.constant0._ZN7cutlass13device_kernelIN5flash19enable_sm80_to_sm89INS1_16FlashAttnFwdSm80INS1_25CollectiveMainloopFwdSm80ILi4ELi1ELb0EN4cute5tupleIJNS5_1CILi128EEENS7_ILi96EEENS7_ILi64EEEEEELi64ENS_10bfloat16_tEfNS_4arch4Sm80ELb0ELb1ELb1ELb1ELb0ELb0ELb1ELb0EEENS1_21CollectiveEpilogueFwdINS6_IJS8_SA_S9_EEENS6_IJNS7_ILi1EEESI_SI_EEESC_SE_Li128ELb1ELb1ELb0ELb0EEENS1_19SingleTileSchedulerILb1ELb0ELb1ELi128EEEEEEEEEvNT_6ParamsE)
        /*0048*/ 	.short	0x0210
        /*004a*/ 	.short	0x0418


	//----- nvinfo : EIATTR_SW_WAR
	.align		4
.L_176:
        /*004c*/ 	.byte	0x04, 0x36
        /*004e*/ 	.short	(.L_178 - .L_177)
.L_177:
        /*0050*/ 	.word	0x00000008
.L_178:


//--------------------- .nv.info._ZN7cutlass13device_kernelIN5flash19enable_sm80_to_sm89INS1_16FlashAttnFwdSm80INS1_25CollectiveMainloopFwdSm80ILi4ELi1ELb0EN4cute5tupleIJNS5_1CILi128EEENS7_ILi96EEENS7_ILi64EEEEEELi64ENS_10bfloat16_tEfNS_4arch4Sm80ELb0ELb1ELb1ELb1ELb0ELb1ELb1ELb0EEENS1_21CollectiveEpilogueFwdINS6_IJS8_SA_S9_EEENS6_IJNS7_ILi1EEESI_SI_EEESC_SE_Li128ELb1ELb1ELb0ELb0EEENS1_19SingleTileSchedulerILb1ELb0ELb1ELi128EEEEEEEEEvNT_6ParamsE --------------------------
	.section	.nv.info._ZN7cutlass13device_kernelIN5flash19enable_sm80_to_sm89INS1_16FlashAttnFwdSm80INS1_25CollectiveMainloopFwdSm80ILi4ELi1ELb0EN4cute5tupleIJNS5_1CILi128EEENS7_ILi96EEENS7_ILi64EEEEEELi64ENS_10bfloat16_tEfNS_4arch4Sm80ELb0ELb1ELb1ELb1ELb0ELb1ELb1ELb0EEENS1_21CollectiveEpilogueFwdINS6_IJS8_SA_S9_EEENS6_IJNS7_ILi1EEESI_SI_EEESC_SE_Li128ELb1ELb1ELb0ELb0EEENS1_19SingleTileSchedulerILb1ELb0ELb1ELi128EEEEEEEEEvNT_6ParamsE,"",@"SHT_CUDA_INFO"
	.sectionflags	@""
	.align	4


	//----- nvinfo : EIATTR_CUDA_API_VERSION
	.align		4
        /*0000*/ 	.byte	0x04, 0x37
        /*0002*/ 	.short	(.L_180 - .L_179)
.L_179:
        /*0004*/ 	.word	0x00000082


	//----- nvinfo : EIATTR_KPARAM_INFO
	.align		4
.L_180:
        /*0008*/ 	.byte	0x04, 0x17
        /*000a*/ 	.short	(.L_182 - .L_181)
.L_181:
        /*000c*/ 	.word	0x00000000
        /*0010*/ 	.short	0x0000
        /*0012*/ 	.short	0x0000
        /*0014*/ 	.byte	0x00, 0xf0, 0x61, 0x10


	//----- nvinfo : EIATTR_SPARSE_MMA_MASK
	.align		4
.L_182:
        /*0018*/ 	.byte	0x03, 0x50
        /*001a*/ 	.short	0x0000


	//----- nvinfo : EIATTR_MAXREG_COUNT
	.align		4
        /*001c*/ 	.byte	0x03, 0x1b
        /*001e*/ 	.short	0x00ff


	//----- nvinfo : EIATTR_MERCURY_ISA_VERSION
	.align		4
        /*0020*/ 	.byte	0x03, 0x5f
        /*0022*/ 	.short	0x0101


	//----- nvinfo : EIATTR_EXIT_INSTR_OFFSETS
	.align		4
        /*0024*/ 	.byte	0x04, 0x1c
        /*0026*/ 	.short	(.L_184 - .L_183)


	//   ....[0]....
.L_183:
        /*0028*/ 	.word	0x00000010


	//----- nvinfo : EIATTR_MAX_THREADS
	.align		4
.L_184:
        /*002c*/ 	.byte	0x04, 0x05
        /*002e*/ 	.short	(.L_186 - .L_185)
.L_185:
        /*0030*/ 	.word	0x00000080
        /*0034*/ 	.word	0x00000001
        /*0038*/ 	.word	0x00000001


	//----- nvinfo : EIATTR_CBANK_PARAM_SIZE
	.align		4
.L_186:
        /*003c*/ 	.byte	0x03, 0x19
        /*003e*/ 	.short	0x0418


	//----- nvinfo : EIATTR_PARAM_CBANK
	.align		4
        /*0040*/ 	.byte	0x04, 0x0a
        /*0042*/ 	.short	(.L_188 - .L_187)
	.align		4
.L_187:
        /*0044*/ 	.word	index@(.nv.constant0._ZN7cutlass13device_kernelIN5flash19enable_sm80_to_sm89INS1_16FlashAttnFwdSm80INS1_25CollectiveMainloopFwdSm80ILi4ELi1ELb0EN4cute5tupleIJNS5_1CILi128EEENS7_ILi96EEENS7_ILi64EEEEEELi64ENS_10bfloat16_tEfNS_4arch4Sm80ELb0ELb1ELb1ELb1ELb0ELb1ELb1ELb0EEENS1_21CollectiveEpilogueFwdINS6_IJS8_SA_S9_EEENS6_IJNS7_ILi1EEESI_SI_EEESC_SE_Li128ELb1ELb1ELb0ELb0EEENS1_19SingleTileSchedulerILb1ELb0ELb1ELi128EEEEEEEEEvNT_6ParamsE)
        /*0048*/ 	.short	0x0210
        /*004a*/ 	.short	0x0418


	//----- nvinfo : EIATTR_SW_WAR
	.align		4
.L_188:
        /*004c*/ 	.byte	0x04, 0x36
        /*004e*/ 	.short	(.L_190 - .L_189)
.L_189:
        /*0050*/ 	.word	0x00000008
.L_190:


//--------------------- .nv.info._ZN7cutlass13device_kernelIN5flash19enable_sm80_to_sm89INS1_16FlashAttnFwdSm80INS1_25CollectiveMainloopFwdSm80ILi4ELi1ELb0EN4cute5tupleIJNS5_1CILi128EEENS7_ILi112EEENS7_ILi64EEEEEELi64ENS_10bfloat16_tEfNS_4arch4Sm80ELb1ELb0ELb1ELb0ELb0ELb0ELb1ELb0EEENS1_21CollectiveEpilogueFwdINS6_IJS8_SA_S9_EEENS6_IJNS7_ILi1EEESI_SI_EEESC_SE_Li128ELb0ELb1ELb0ELb0EEENS1_30DynamicPersistentTileSchedulerILi128ELi128ELb0ELb1ELb0EEEEEEEEEvNT_6ParamsE --------------------------
	.section	.nv.info._ZN7cutlass13device_kernelIN5flash19enable_sm80_to_sm89INS1_16FlashAttnFwdSm80INS1_25CollectiveMainloopFwdSm80ILi4ELi1ELb0EN4cute5tupleIJNS5_1CILi128EEENS7_ILi112EEENS7_ILi64EEEEEELi64ENS_10bfloat16_tEfNS_4arch4Sm80ELb1ELb0ELb1ELb0ELb0ELb0ELb1ELb0EEENS1_21CollectiveEpilogueFwdINS6_IJS8_SA_S9_EEENS6_IJNS7_ILi1EEESI_SI_EEESC_SE_Li128ELb0ELb1ELb0ELb0EEENS1_30DynamicPersistentTileSchedulerILi128ELi128ELb0ELb1ELb0EEEEEEEEEvNT_6ParamsE,"",@"SHT_CUDA_INFO"
	.sectionflags	@""
	.align	4


	//----- nvinfo : EIATTR_CUDA_API_VERSION
	.align		4
        /*0000*/ 	.byte	0x04, 0x37
        /*0002*/ 	.short	(.L_192 - .L_191)
.L_191:
        /*0004*/ 	.word	0x00000082


	//----- nvinfo : EIATTR_KPARAM_INFO
	.align		4
.L_192:
        /*0008*/ 	.byte	0x04, 0x17
        /*000a*/ 	.short	(.L_194 - .L_193)
.L_193:
        /*000c*/ 	.word	0x00000000
        /*0010*/ 	.short	0x0000
        /*0012*/ 	.short	0x0000
        /*0014*/ 	.byte	0x00, 0xf0, 0xa1, 0x10


	//----- nvinfo : EIATTR_SPARSE_MMA_MASK
	.align		4
.L_194:
        /*0018*/ 	.byte	0x03, 0x50
        /*001a*/ 	.short	0x0000


	//----- nvinfo : EIATTR_MAXREG_COUNT
	.align		4
        /*001c*/ 	.byte	0x03, 0x1b
        /*001e*/ 	.short	0x00ff


	//----- nvinfo : EIATTR_MERCURY_ISA_VERSION
	.align		4
        /*0020*/ 	.byte	0x03, 0x5f
        /*0022*/ 	.short	0x0101


	//----- nvinfo : EIATTR_EXIT_INSTR_OFFSETS
	.align		4
        /*0024*/ 	.byte	0x04, 0x1c
        /*0026*/ 	.short	(.L_196 - .L_195)


	//   ....[0]....
.L_195:
        /*0028*/ 	.word	0x00000010


	//----- nvinfo : EIATTR_MAX_THREADS
	.align		4
.L_196:
        /*002c*/ 	.byte	0x04, 0x05
        /*002e*/ 	.short	(.L_198 - .L_197)
.L_197:
        /*0030*/ 	.word	0x00000080
        /*0034*/ 	.word	0x00000001
        /*0038*/ 	.word	0x00000001


	//----- nvinfo : EIATTR_CBANK_PARAM_SIZE
	.align		4
.L_198:
        /*003c*/ 	.byte	0x03, 0x19
        /*003e*/ 	.short	0x0428


	//----- nvinfo : EIATTR_PARAM_CBANK
	.align		4
        /*0040*/ 	.byte	0x04, 0x0a
        /*0042*/ 	.short	(.L_200 - .L_199)
	.align		4
.L_199:
        /*0044*/ 	.word	index@(.nv.constant0._ZN7cutlass13device_kernelIN5flash19enable_sm80_to_sm89INS1_16FlashAttnFwdSm80INS1_25CollectiveMainloopFwdSm80ILi4ELi1ELb0EN4cute5tupleIJNS5_1CILi128EEENS7_ILi112EEENS7_ILi64EEEEEELi64ENS_10bfloat16_tEfNS_4arch4Sm80ELb1ELb0ELb1ELb0ELb0ELb0ELb1ELb0EEENS1_21CollectiveEpilogueFwdINS6_IJS8_SA_S9_EEENS6_IJNS7_ILi1EEESI_SI_EEESC_SE_Li128ELb0ELb1ELb0ELb0EEENS1_30DynamicPersistentTileSchedulerILi128ELi128ELb0ELb1ELb0EEEEEEEEEvNT_6ParamsE)
        /*0048*/ 	.short	0x0210
        /*004a*/ 	.short	0x0428


	//----- nvinfo : EIATTR_SW_WAR
	.align		4
.L_200:
        /*004c*/ 	.byte	0x04, 0x36
        /*004e*/ 	.short	(.L_202 - .L_201)
.L_201:
        /*0050*/ 	.word	0x00000008
.L_202:


//--------------------- .nv.info._ZN7cutlass13device_kernelIN5flash19enable_sm80_to_sm89INS1_16FlashAttnFwdSm80INS1_25CollectiveMainloopFwdSm80ILi4ELi1ELb0EN4cute5tupleIJNS5_1CILi128EEENS7_ILi112EEENS7_ILi64EEEEEELi64ENS_10bfloat16_tEfNS_4arch4Sm80ELb1ELb0ELb1ELb1ELb0ELb0ELb1ELb0EEENS1_21CollectiveEpilogueFwdINS6_IJS8_SA_S9_EEENS6_IJNS7_ILi1EEESI_SI_EEESC_SE_Li128ELb1ELb1ELb0ELb0EEENS1_19SingleTileSchedulerILb1ELb0ELb1ELi128EEEEEEEEEvNT_6ParamsE --------------------------
	.section	.nv.info._ZN7cutlass13device_kernelIN5flash19enable_sm80_to_sm89INS1_16FlashAttnFwdSm80INS1_25CollectiveMainloopFwdSm80ILi4ELi1ELb0EN4cute5tupleIJNS5_1CILi128EEENS7_ILi112EEENS7_ILi64EEEEEELi64ENS_10bfloat16_tEfNS_4arch4Sm80ELb1ELb0ELb1ELb1ELb0ELb0ELb1ELb0EEENS1_21CollectiveEpilogueFwdINS6_IJS8_SA_S9_EEENS6_IJNS7_ILi1EEESI_SI_EEESC_SE_Li128ELb1ELb1ELb0ELb0EEENS1_19SingleTileSchedulerILb1ELb0ELb1ELi128EEEEEEEEEvNT_6ParamsE,"",@"SHT_CUDA_INFO"
	.sectionflags	@""
	.align	4


	//----- nvinfo : EIATTR_CUDA_API_VERSION
	.align		4
        /*0000*/ 	.byte	0x04, 0x37
        /*0002*/ 	.short	(.L_204 - .L_203)
.L_203:
        /*0004*/ 	.word	0x00000082


	//----- nvinfo : EIATTR_KPARAM_INFO
	.align		4
.L_204:
        /*0008*/ 	.byte	0x04, 0x17
        /*000a*/ 	.short	(.L_206 - .L_205)
.L_205:
        /*000c*/ 	.word	0x00000000
        /*0010*/ 	.short	0x0000
        /*0012*/ 	.short	0x0000
        /*0014*/ 	.byte	0x00, 0xf0, 0x61, 0x10


	//----- nvinfo : EIATTR_SPARSE_MMA_MASK
	.align		4
.L_206:
        /*0018*/ 	.byte	0x03, 0x50
        /*001a*/ 	.short	0x0000


	//----- nvinfo : EIATTR_MAXREG_COUNT
	.align		4
        /*001c*/ 	.byte	0x03, 0x1b
        /*001e*/ 	.short	0x00ff


	//----- nvinfo : EIATTR_MERCURY_ISA_VERSION
	.align		4
        /*0020*/ 	.byte	0x03, 0x5f
        /*0022*/ 	.short	0x0101


	//----- nvinfo : EIATTR_EXIT_INSTR_OFFSETS
	.align		4
        /*0024*/ 	.byte	0x04, 0x1c
        /*0026*/ 	.short	(.L_208 - .L_207)


	//   ....[0]....
.L_207:
        /*0028*/ 	.word	0x00000010


	//----- nvinfo : EIATTR_MAX_THREADS
	.align		4
.L_208:
        /*002c*/ 	.byte	0x04, 0x05
        /*002e*/ 	.short	(.L_210 - .L_209)
.L_209:
        /*0030*/ 	.word	0x00000080
        /*0034*/ 	.word	0x00000001
        /*0038*/ 	.word	0x00000001


	//----- nvinfo : EIATTR_CBANK_PARAM_SIZE
	.align		4
.L_210:
        /*003c*/ 	.byte	0x03, 0x19
        /*003e*/ 	.short	0x0418


	//----- nvinfo : EIATTR_PARAM_CBANK
	.align		4
        /*0040*/ 	.byte	0x04, 0x0a
        /*0042*/ 	.short	(.L_212 - .L_211)
	.align		4
.L_211:
        /*0044*/ 	.word	index@(.nv.constant0._ZN7cutlass13device_kernelIN5flash19enable_sm80_to_sm89INS1_16FlashAttnFwdSm80INS1_25CollectiveMainloopFwdSm80ILi4ELi1ELb0EN4cute5tupleIJNS5_1CILi128EEENS7_ILi112EEENS7_ILi64EEEEEELi64ENS_10bfloat16_tEfNS_4arch4Sm80ELb1ELb0ELb1ELb1ELb0ELb0ELb1ELb0EEENS1_21CollectiveEpilogueFwdINS6_IJS8_SA_S9_EEENS6_IJNS7_ILi1EEESI_SI_EEESC_SE_Li128ELb1ELb1ELb0ELb0EEENS1_19SingleTileSchedulerILb1ELb0ELb1ELi128EEEEEEEEEvNT_6ParamsE)
        /*0048*/ 	.short	0x0210
        /*004a*/ 	.short	0x0418


	//----- nvinfo : EIATTR_SW_WAR
	.align		4
.L_212:
        /*004c*/ 	.byte	0x04, 0x36
        /*004e*/ 	.short	(.L_214 - .L_213)
.L_213:
        /*0050*/ 	.word	0x00000008
.L_214:


//--------------------- .nv.info._ZN7cutlass13device_kernelIN5flash19enable_sm80_to_sm89INS1_16FlashAttnFwdSm80INS1_25CollectiveMainloopFwdSm80ILi4ELi1ELb0EN4cute5tupleIJNS5_1CILi128EEENS7_ILi112EEENS7_ILi64EEEEEELi64ENS_10bfloat16_tEfNS_4arch4Sm80ELb1ELb0ELb1ELb1ELb0ELb1ELb1ELb0EEENS1_21CollectiveEpilogueFwdINS6_IJS8_SA_S9_EEENS6_IJNS7_ILi1EEESI_SI_EEESC_SE_Li128ELb1ELb1ELb0ELb0EEENS1_19SingleTileSchedulerILb1ELb0ELb1ELi128EEEEEEEEEvNT_6ParamsE --------------------------
	.section	.nv.info._ZN7cutlass13device_kernelIN5flash19enable_sm80_to_sm89INS1_16FlashAttnFwdSm80INS1_25CollectiveMainloopFwdSm80ILi4ELi1ELb0EN4cute5tupleIJNS5_1CILi128EEENS7_ILi112EEENS7_ILi64EEEEEELi64ENS_10bfloat16_tEfNS_4arch4Sm80ELb1ELb0ELb1ELb1ELb0ELb1ELb1ELb0EEENS1_21CollectiveEpilogueFwdINS6_IJS8_SA_S9_EEENS6_IJNS7_ILi1EEESI_SI_EEESC_SE_Li128ELb1ELb1ELb0ELb0EEENS1_19SingleTileSchedulerILb1ELb0ELb1ELi128EEEEEEEEEvNT_6ParamsE,"",@"SHT_CUDA_INFO"
	.sectionflags	@""
	.align	4


	//----- nvinfo : EIATTR_CUDA_API_VERSION
	.align		4
        /*0000*/ 	.byte	0x04, 0x37
        /*0002*/ 	.short	(.L_216 - .L_215)
.L_215:
        /*0004*/ 	.word	0x00000082


	//----- nvinfo : EIATTR_KPARAM_INFO
	.align		4
.L_216:
        /*0008*/ 	.byte	0x04, 0x17
        /*000a*/ 	.short	(.L_218 - .L_217)
.L_217:
        /*000c*/ 	.word	0x00000000
        /*0010*/ 	.short	0x0000
        /*0012*/ 	.short	0x0000
        /*0014*/ 	.byte	0x00, 0xf0, 0x61, 0x10


	//----- nvinfo : EIATTR_SPARSE_MMA_MASK
	.align		4
.L_218:
        /*0018*/ 	.byte	0x03, 0x50
        /*001a*/ 	.short	0x0000


	//----- nvinfo : EIATTR_MAXREG_COUNT
	.align		4
        /*001c*/ 	.byte	0x03, 0x1b
        /*001e*/ 	.short	0x00ff


	//----- nvinfo : EIATTR_MERCURY_ISA_VERSION
	.align		4
        /*0020*/ 	.byte	0x03, 0x5f
        /*0022*/ 	.short	0x0101


	//----- nvinfo : EIATTR_EXIT_INSTR_OFFSETS
	.align		4
        /*0024*/ 	.byte	0x04, 0x1c
        /*0026*/ 	.short	(.L_220 - .L_219)


	//   ....[0]....
.L_219:
        /*0028*/ 	.word	0x00000010


	//----- nvinfo : EIATTR_MAX_THREADS
	.align		4
.L_220:
        /*002c*/ 	.byte	0x04, 0x05
        /*002e*/ 	.short	(.L_222 - .L_221)
.L_221:
        /*0030*/ 	.word	0x00000080
        /*0034*/ 	.word	0x00000001
        /*0038*/ 	.word	0x00000001


	//----- nvinfo : EIATTR_CBANK_PARAM_SIZE
	.align		4
.L_222:
        /*003c*/ 	.byte	0x03, 0x19
        /*003e*/ 	.short	0x0418


	//----- nvinfo : EIATTR_PARAM_CBANK
	.align		4
        /*0040*/ 	.byte	0x04, 0x0a
        /*0042*/ 	.short	(.L_224 - .L_223)
	.align		4
.L_223:
        /*0044*/ 	.word	index@(.nv.constant0._ZN7cutlass13device_kernelIN5flash19enable_sm80_to_sm89INS1_16FlashAttnFwdSm80INS1_25CollectiveMainloopFwdSm80ILi4ELi1ELb0EN4cute5tupleIJNS5_1CILi128EEENS7_ILi112EEENS7_ILi64EEEEEELi64ENS_10bfloat16_tEfNS_4arch4Sm80ELb1ELb0ELb1ELb1ELb0ELb1ELb1ELb0EEENS1_21CollectiveEpilogueFwdINS6_IJS8_SA_S9_EEENS6_IJNS7_ILi1EEESI_SI_EEESC_SE_Li128ELb1ELb1ELb0ELb0EEENS1_19SingleTileSchedulerILb1ELb0ELb1ELi128EEEEEEEEEvNT_6ParamsE)
        /*0048*/ 	.short	0x0210
        /*004a*/ 	.short	0x0418


	//----- nvinfo : EIATTR_SW_WAR
	.align		4
.L_224:
        /*004c*/ 	.byte	0x04, 0x36
        /*004e*/ 	.short	(.L_226 - .L_225)
.L_225:
        /*0050*/ 	.word	0x00000008
.L_226:


//--------------------- .nv.info._ZN7cutlass13device_kernelIN5flash19enable_sm80_to_sm89INS1_16FlashAttnFwdSm80INS1_25CollectiveMainloopFwdSm80ILi4ELi1ELb0EN4cute5tupleIJNS5_1CILi128EEENS7_ILi112EEENS7_ILi64EEEEEELi64ENS_10bfloat16_tEfNS_4arch4Sm80ELb0ELb0ELb0ELb0ELb0ELb0ELb1ELb0EEENS1_21CollectiveEpilogueFwdINS6_IJS8_SA_S9_EEENS6_IJNS7_ILi1EEESI_SI_EEESC_SE_Li128ELb0ELb1ELb0ELb0EEENS1_19SingleTileSchedulerILb0ELb0ELb1ELi128EEEEEEEEEvNT_6ParamsE --------------------------
	.section	.nv.info._ZN7cutlass13device_kernelIN5flash19enable_sm80_to_sm89INS1_16FlashAttnFwdSm80INS1_25CollectiveMainloopFwdSm80ILi4ELi1ELb0EN4cute5tupleIJNS5_1CILi128EEENS7_ILi112EEENS7_ILi64EEEEEELi64ENS_10bfloat16_tEfNS_4arch4Sm80ELb0ELb0ELb0ELb0ELb0ELb0ELb1ELb0EEENS1_21CollectiveEpilogueFwdINS6_IJS8_SA_S9_EEENS6_IJNS7_ILi1EEESI_SI_EEESC_SE_Li128ELb0ELb1ELb0ELb0EEENS1_19SingleTileSchedulerILb0ELb0ELb1ELi128EEEEEEEEEvNT_6ParamsE,"",@"SHT_CUDA_INFO"
	.sectionflags	@""
	.align	4


	//----- nvinfo : EIATTR_CUDA_API_VERSION
	.align		4
        /*0000*/ 	.byte	0x04, 0x37
        /*0002*/ 	.short	(.L_228 - .L_227)
.L_227:
        /*0004*/ 	.word	0x00000082


	//----- nvinfo : EIATTR_KPARAM_INFO
	.align		4
.L_228:
        /*0008*/ 	.byte	0x04, 0x17
        /*000a*/ 	.short	(.L_230 - .L_229)
.L_229:
        /*000c*/ 	.word	0x00000000
        /*0010*/ 	.short	0x0000
        /*0012*/ 	.short	0x0000
        /*0014*/ 	.byte	0x00, 0xf0, 0x61, 0x10


	//----- nvinfo : EIATTR_SPARSE_MMA_MASK
	.align		4
.L_230:
        /*0018*/ 	.byte	0x03, 0x50
        /*001a*/ 	.short	0x0000


	//----- nvinfo : EIATTR_MAXREG_COUNT
	.align		4
        /*001c*/ 	.byte	0x03, 0x1b
        /*001e*/ 	.short	0x00ff


	//----- nvinfo : EIATTR_MERCURY_ISA_VERSION
	.align		4
        /*0020*/ 	.byte	0x03, 0x5f
        /*0022*/ 	.short	0x0101


	//----- nvinfo : EIATTR_EXIT_INSTR_OFFSETS
	.align		4
        /*0024*/ 	.byte	0x04, 0x1c
        /*0026*/ 	.short	(.L_232 - .L_231)


	//   ....[0]....
.L_231:
        /*0028*/ 	.word	0x00000010


	//----- nvinfo : EIATTR_MAX_THREADS
	.align		4
.L_232:
        /*002c*/ 	.byte	0x04, 0x05
        /*002e*/ 	.short	(.L_234 - .L_233)
.L_233:
        /*0030*/ 	.word	0x00000080
        /*0034*/ 	.word	0x00000001
        /*0038*/ 	.word	0x00000001


	//----- nvinfo : EIATTR_CBANK_PARAM_SIZE
	.align		4
.L_234:
        /*003c*/ 	.byte	0x03, 0x19
        /*003e*/ 	.short	0x0418


	//----- nvinfo : EIATTR_PARAM_CBANK
	.align		4
        /*0040*/ 	.byte	0x04, 0x0a
        /*0042*/ 	.short	(.L_236 - .L_235)
	.align		4
.L_235:
        /*0044*/ 	.word	index@(.nv.constant0._ZN7cutlass13device_kernelIN5flash19enable_sm80_to_sm89INS1_16FlashAttnFwdSm80INS1_25CollectiveMainloopFwdSm80ILi4ELi1ELb0EN4cute5tupleIJNS5_1CILi128EEENS7_ILi112EEENS7_ILi64EEEEEELi64ENS_10bfloat16_tEfNS_4arch4Sm80ELb0ELb0ELb0ELb0ELb0ELb0ELb1ELb0EEENS1_21CollectiveEpilogueFwdINS6_IJS8_SA_S9_EEENS6_IJNS7_ILi1EEESI_SI_EEESC_SE_Li128ELb0ELb1ELb0ELb0EEENS1_19SingleTileSchedulerILb0ELb0ELb1ELi128EEEEEEEEEvNT_6ParamsE)
        /*0048*/ 	.short	0x0210
        /*004a*/ 	.short	0x0418


	//----- nvinfo : EIATTR_SW_WAR
	.align		4
.L_236:
        /*004c*/ 	.byte	0x04, 0x36
        /*004e*/ 	.short	(.L_238 - .L_237)
.L_237:
        /*0050*/ 	.word	0x00000008
.L_238:


//--------------------- .nv.info._ZN7cutlass13device_kernelIN5flash19enable_sm80_to_sm89INS1_16FlashAttnFwdSm80INS1_25CollectiveMainloopFwdSm80ILi4ELi1ELb0EN4cute5tupleIJNS5_1CILi128EEENS7_ILi112EEENS7_ILi64EEEEEELi64ENS_10bfloat16_tEfNS_4arch4Sm80ELb0ELb0ELb0ELb1ELb0ELb0ELb1ELb0EEENS1_21CollectiveEpilogueFwdINS6_IJS8_SA_S9_EEENS6_IJNS7_ILi1EEESI_SI_EEESC_SE_Li128ELb1ELb1ELb0ELb0EEENS1_19SingleTileSchedulerILb1ELb0ELb1ELi128EEEEEEEEEvNT_6ParamsE --------------------------
	.section	.nv.info._ZN7cutlass13device_kernelIN5flash19enable_sm80_to_sm89INS1_16FlashAttnFwdSm80INS1_25CollectiveMainloopFwdSm80ILi4ELi1ELb0EN4cute5tupleIJNS5_1CILi128EEENS7_ILi112EEENS7_ILi64EEEEEELi64ENS_10bfloat16_tEfNS_4arch4Sm80ELb0ELb0ELb0ELb1ELb0ELb0ELb1ELb0EEENS1_21CollectiveEpilogueFwdINS6_IJS8_SA_S9_EEENS6_IJNS7_ILi1EEESI_SI_EEESC_SE_Li128ELb1ELb1ELb0ELb0EEENS1_19SingleTileSchedulerILb1ELb0ELb1ELi128EEEEEEEEEvNT_6ParamsE,"",@"SHT_CUDA_INFO"
	.sectionflags	@""
	.align	4


	//----- nvinfo : EIATTR_CUDA_API_VERSION
	.align		4
        /*0000*/ 	.byte	0x04, 0x37
        /*0002*/ 	.short	(.L_240 - .L_239)
.L_239:
        /*0004*/ 	.word	0x00000082


	//----- nvinfo : EIATTR_KPARAM_INFO
	.align		4
.L_240:
        /*0008*/ 	.byte	0x04, 0x17
        /*000a*/ 	.short	(.L_242 - .L_241)
.L_241:
        /*000c*/ 	.word	0x00000000
        /*0010*/ 	.short	0x0000
        /*0012*/ 	.short	0x0000
        /*0014*/ 	.byte	0x00, 0xf0, 0x61, 0x10


	//----- nvinfo : EIATTR_SPARSE_MMA_MASK
	.align		4
.L_242:
        /*0018*/ 	.byte	0x03, 0x50
        /*001a*/ 	.short	0x0000


	//----- nvinfo : EIATTR_MAXREG_COUNT
	.align		4
        /*001c*/ 	.byte	0x03, 0x1b
        /*001e*/ 	.short	0x00ff


	//----- nvinfo : EIATTR_MERCURY_ISA_VERSION
	.align		4
        /*0020*/ 	.byte	0x03, 0x5f
        /*0022*/ 	.short	0x0101


	//----- nvinfo : EIATTR_EXIT_INSTR_OFFSETS
	.align		4
        /*0024*/ 	.byte	0x04, 0x1c
        /*0026*/ 	.short	(.L_244 - .L_243)


	//   ....[0]....
.L_243:
        /*0028*/ 	.word	0x00000010


	//----- nvinfo : EIATTR_MAX_THREADS
	.align		4
.L_244:
        /*002c*/ 	.byte	0x04, 0x05
        /*002e*/ 	.short	(.L_246 - .L_245)
.L_245:
        /*0030*/ 	.word	0x00000080
        /*0034*/ 	.word	0x00000001
        /*0038*/ 	.word	0x00000001


	//----- nvinfo : EIATTR_CBANK_PARAM_SIZE
	.align		4
.L_246:
        /*003c*/ 	.byte	0x03, 0x19
        /*003e*/ 	.short	0x0418


	//----- nvinfo : EIATTR_PARAM_CBANK
	.align		4
        /*0040*/ 	.byte	0x04, 0x0a
        /*0042*/ 	.short	(.L_248 - .L_247)
	.align		4
.L_247:
        /*0044*/ 	.word	index@(.nv.constant0._ZN7cutlass13device_kernelIN5flash19enable_sm80_to_sm89INS1_16FlashAttnFwdSm80INS1_25CollectiveMainloopFwdSm80ILi4ELi1ELb0EN4cute5tupleIJNS5_1CILi128EEENS7_ILi112EEENS7_ILi64EEEEEELi64ENS_10bfloat16_tEfNS_4arch4Sm80ELb0ELb0ELb0ELb1ELb0ELb0ELb1ELb0EEENS1_21CollectiveEpilogueFwdINS6_IJS8_SA_S9_EEENS6_IJNS7_ILi1EEESI_SI_EEESC_SE_Li128ELb1ELb1ELb0ELb0EEENS1_19SingleTileSchedulerILb1ELb0ELb1ELi128EEEEEEEEEvNT_6ParamsE)
        /*0048*/ 	.short	0x0210
        /*004a*/ 	.short	0x0418


	//----- nvinfo : EIATTR_SW_WAR
	.align		4
.L_248:
        /*004c*/ 	.byte	0x04, 0x36
        /*004e*/ 	.short	(.L_250 - .L_249)
.L_249:
        /*0050*/ 	.word	0x00000008
.L_250:


//--------------------- .nv.info._ZN7cutlass13device_kernelIN5flash19enable_sm80_to_sm89INS1_16FlashAttnFwdSm80INS1_25CollectiveMainloopFwdSm80ILi4ELi1ELb0EN4cute5tupleIJNS5_1CILi128EEENS7_ILi112EEENS7_ILi64EEEEEELi64ENS_10bfloat16_tEfNS_4arch4Sm80ELb0ELb0ELb0ELb1ELb0ELb1ELb1ELb0EEENS1_21CollectiveEpilogueFwdINS6_IJS8_SA_S9_EEENS6_IJNS7_ILi1EEESI_SI_EEESC_SE_Li128ELb1ELb1ELb0ELb0EEENS1_19SingleTileSchedulerILb1ELb0ELb1ELi128EEEEEEEEEvNT_6ParamsE --------------------------
	.section	.nv.info._ZN7cutlass13device_kernelIN5flash19enable_sm80_to_sm89INS1_16FlashAttnFwdSm80INS1_25CollectiveMainloopFwdSm80ILi4ELi1ELb0EN4cute5tupleIJNS5_1CILi128EEENS7_ILi112EEENS7_ILi64EEEEEELi64ENS_10bfloat16_tEfNS_4arch4Sm80ELb0ELb0ELb0ELb1ELb0ELb1ELb1ELb0EEENS1_21CollectiveEpilogueFwdINS6_IJS8_SA_S9_EEENS6_IJNS7_ILi1EEESI_SI_EEESC_SE_Li128ELb1ELb1ELb0ELb0EEENS1_19SingleTileSchedulerILb1ELb0ELb1ELi128EEEEEEEEEvNT_6ParamsE,"",@"SHT_CUDA_INFO"
	.sectionflags	@""
	.align	4


	//----- nvinfo : EIATTR_CUDA_API_VERSION
	.align		4
        /*0000*/ 	.byte	0x04, 0x37
        /*0002*/ 	.short	(.L_252 - .L_251)
.L_251:
        /*0004*/ 	.word	0x00000082


	//----- nvinfo : EIATTR_KPARAM_INFO
	.align		4
.L_252:
        /*0008*/ 	.byte	0x04, 0x17
        /*000a*/ 	.short	(.L_254 - .L_253)
.L_253:
        /*000c*/ 	.word	0x00000000
        /*0010*/ 	.short	0x0000
        /*0012*/ 	.short	0x0000
        /*0014*/ 	.byte	0x00, 0xf0, 0x61, 0x10


	//----- nvinfo : EIATTR_SPARSE_MMA_MASK
	.align		4
.L_254:
        /*0018*/ 	.byte	0x03, 0x50
        /*001a*/ 	.short	0x0000


	//----- nvinfo : EIATTR_MAXREG_COUNT
	.align		4
        /*001c*/ 	.byte	0x03, 0x1b
        /*001e*/ 	.short	0x00ff


	//----- nvinfo : EIATTR_MERCURY_ISA_VERSION
	.align		4
        /*0020*/ 	.byte	0x03, 0x5f
        /*0022*/ 	.short	0x0101


	//----- nvinfo : EIATTR_EXIT_INSTR_OFFSETS
	.align		4
        /*0024*/ 	.byte	0x04, 0x1c
        /*0026*/ 	.short	(.L_256 - .L_255)


	//   ....[0]....
.L_255:
        /*0028*/ 	.word	0x00000010


	//----- nvinfo : EIATTR_MAX_THREADS
	.align		4
.L_256:
        /*002c*/ 	.byte	0x04, 0x05
        /*002e*/ 	.short	(.L_258 - .L_257)
.L_257:
        /*0030*/ 	.word	0x00000080
        /*0034*/ 	.word	0x00000001
        /*0038*/ 	.word	0x00000001


	//----- nvinfo : EIATTR_CBANK_PARAM_SIZE
	.align		4
.L_258:
        /*003c*/ 	.byte	0x03, 0x19
        /*003e*/ 	.short	0x0418


	//----- nvinfo : EIATTR_PARAM_CBANK
	.align		4
        /*0040*/ 	.byte	0x04, 0x0a
        /*0042*/ 	.short	(.L_260 - .L_259)
	.align		4
.L_259:
        /*0044*/ 	.word	index@(.nv.constant0._ZN7cutlass13device_kernelIN5flash19enable_sm80_to_sm89INS1_16FlashAttnFwdSm80INS1_25CollectiveMainloopFwdSm80ILi4ELi1ELb0EN4cute5tupleIJNS5_1CILi128EEENS7_ILi112EEENS7_ILi64EEEEEELi64ENS_10bfloat16_tEfNS_4arch4Sm80ELb0ELb0ELb0ELb1ELb0ELb1ELb1ELb0EEENS1_21CollectiveEpilogueFwdINS6_IJS8_SA_S9_EEENS6_IJNS7_ILi1EEESI_SI_EEESC_SE_Li128ELb1ELb1ELb0ELb0EEENS1_19SingleTileSchedulerILb1ELb0ELb1ELi128EEEEEEEEEvNT_6ParamsE)
        /*0048*/ 	.short	0x0210
        /*004a*/ 	.short	0x0418


	//----- nvinfo : EIATTR_SW_WAR
	.align		4
.L_260:
        /*004c*/ 	.byte	0x04, 0x36
        /*004e*/ 	.short	(.L_262 - .L_261)
.L_261:
        /*0050*/ 	.word	0x00000008
.L_262:


//--------------------- .nv.info._ZN7cutlass13device_kernelIN5flash19enable_sm80_to_sm89INS1_16FlashAttnFwdSm80INS1_25CollectiveMainloopFwdSm80ILi4ELi1ELb0EN4cute5tupleIJNS5_1CILi128EEENS7_ILi96EEENS7_ILi64EEEEEELi64ENS_10bfloat16_tEfNS_4arch4Sm80ELb0ELb1ELb0ELb0ELb0ELb0ELb1ELb0EEENS1_21CollectiveEpilogueFwdINS6_IJS8_SA_S9_EEENS6_IJNS7_ILi1EEESI_SI_EEESC_SE_Li128ELb0ELb1ELb0ELb0EEENS1_19SingleTileSchedulerILb0ELb0ELb1ELi128EEEEEEEEEvNT_6ParamsE --------------------------
	.section	.nv.info._ZN7cutlass13device_kernelIN5flash19enable_sm80_to_sm89INS1_16FlashAttnFwdSm80INS1_25CollectiveMainloopFwdSm80ILi4ELi1ELb0EN4cute5tupleIJNS5_1CILi128EEENS7_ILi96EEENS7_ILi64EEEEEELi64ENS_10bfloat16_tEfNS_4arch4Sm80ELb0ELb1ELb0ELb0ELb0ELb0ELb1ELb0EEENS1_21CollectiveEpilogueFwdINS6_IJS8_SA_S9_EEENS6_IJNS7_ILi1EEESI_SI_EEESC_SE_Li128ELb0ELb1ELb0ELb0EEENS1_19SingleTileSchedulerILb0ELb0ELb1ELi128EEEEEEEEEvNT_6ParamsE,"",@"SHT_CUDA_INFO"
	.sectionflags	@""
	.align	4


	//----- nvinfo : EIATTR_CUDA_API_VERSION
	.align		4
        /*0000*/ 	.byte	0x04, 0x37
        /*0002*/ 	.short	(.L_264 - .L_263)
.L_263:
        /*0004*/ 	.word	0x00000082


	//----- nvinfo : EIATTR_KPARAM_INFO
	.align		4
.L_264:
        /*0008*/ 	.byte	0x04, 0x17
        /*000a*/ 	.short	(.L_266 - .L_265)
.L_265:
        /*000c*/ 	.word	0x00000000
        /*0010*/ 	.short	0x0000
        /*0012*/ 	.short	0x0000
        /*0014*/ 	.byte	0x00, 0xf0, 0x61, 0x10


	//----- nvinfo : EIATTR_SPARSE_MMA_MASK
	.align		4
.L_266:
        /*0018*/ 	.byte	0x03, 0x50
        /*001a*/ 	.short	0x0000


	//----- nvinfo : EIATTR_MAXREG_COUNT
	.align		4
        /*001c*/ 	.byte	0x03, 0x1b
        /*001e*/ 	.short	0x00ff


	//----- nvinfo : EIATTR_MERCURY_ISA_VERSION
	.align		4
        /*0020*/ 	.byte	0x03, 0x5f
        /*0022*/ 	.short	0x0101


	//----- nvinfo : EIATTR_EXIT_INSTR_OFFSETS
	.align		4
        /*0024*/ 	.byte	0x04, 0x1c
        /*0026*/ 	.short	(.L_268 - .L_267)


	//   ....[0]....
.L_267:
        /*0028*/ 	.word	0x00000010


	//----- nvinfo : EIATTR_MAX_THREADS
	.align		4
.L_268:
        /*002c*/ 	.byte	0x04, 0x05
        /*002e*/ 	.short	(.L_270 - .L_269)
.L_269:
        /*0030*/ 	.word	0x00000080
        /*0034*/ 	.word	0x00000001
        /*0038*/ 	.word	0x00000001


	//----- nvinfo : EIATTR_CBANK_PARAM_SIZE
	.align		4
.L_270:
        /*003c*/ 	.byte	0x03, 0x19
        /*003e*/ 	.short	0x0418


	//----- nvinfo : EIATTR_PARAM_CBANK
	.align		4
        /*0040*/ 	.byte	0x04, 0x0a
        /*0042*/ 	.short	(.L_272 - .L_271)
	.align		4
.L_271:
        /*0044*/ 	.word	index@(.nv.constant0._ZN7cutlass13device_kernelIN5flash19enable_sm80_to_sm89INS1_16FlashAttnFwdSm80INS1_25CollectiveMainloopFwdSm80ILi4ELi1ELb0EN4cute5tupleIJNS5_1CILi128EEENS7_ILi96EEENS7_ILi64EEEEEELi64ENS_10bfloat16_tEfNS_4arch4Sm80ELb0ELb1ELb0ELb0ELb0ELb0ELb1ELb0EEENS1_21CollectiveEpilogueFwdINS6_IJS8_SA_S9_EEENS6_IJNS7_ILi1EEESI_SI_EEESC_SE_Li128ELb0ELb1ELb0ELb0EEENS1_19SingleTileSchedulerILb0ELb0ELb1ELi128EEEEEEEEEvNT_6ParamsE)
        /*0048*/ 	.short	0x0210
        /*004a*/ 	.short	0x0418


	//----- nvinfo : EIATTR_SW_WAR
	.align		4
.L_272:
        /*004c*/ 	.byte	0x04, 0x36
        /*004e*/ 	.short	(.L_274 - .L_273)
.L_273:
        /*0050*/ 	.word	0x00000008
.L_274:


//--------------------- .nv.info._ZN7cutlass13device_kernelIN5flash19enable_sm80_to_sm89INS1_16FlashAttnFwdSm80INS1_25CollectiveMainloopFwdSm80ILi4ELi1ELb0EN4cute5tupleIJNS5_1CILi128EEENS7_ILi96EEENS7_ILi64EEEEEELi64ENS_10bfloat16_tEfNS_4arch4Sm80ELb0ELb1ELb0ELb1ELb0ELb0ELb1ELb0EEENS1_21CollectiveEpilogueFwdINS6_IJS8_SA_S9_EEENS6_IJNS7_ILi1EEESI_SI_EEESC_SE_Li128ELb1ELb1ELb0ELb0EEENS1_19SingleTileSchedulerILb1ELb0ELb1ELi128EEEEEEEEEvNT_6ParamsE --------------------------
	.section	.nv.info._ZN7cutlass13device_kernelIN5flash19enable_sm80_to_sm89INS1_16FlashAttnFwdSm80INS1_25CollectiveMainloopFwdSm80ILi4ELi1ELb0EN4cute5tupleIJNS5_1CILi128EEENS7_ILi96EEENS7_ILi64EEEEEELi64ENS_10bfloat16_tEfNS_4arch4Sm80ELb0ELb1ELb0ELb1ELb0ELb0ELb1ELb0EEENS1_21CollectiveEpilogueFwdINS6_IJS8_SA_S9_EEENS6_IJNS7_ILi1EEESI_SI_EEESC_SE_Li128ELb1ELb1ELb0ELb0EEENS1_19SingleTileSchedulerILb1ELb0ELb1ELi128EEEEEEEEEvNT_6ParamsE,"",@"SHT_CUDA_INFO"
	.sectionflags	@""
	.align	4


	//----- nvinfo : EIATTR_CUDA_API_VERSION
	.align		4
        /*0000*/ 	.byte	0x04, 0x37
        /*0002*/ 	.short	(.L_276 - .L_275)
.L_275:
        /*0004*/ 	.word	0x00000082


	//----- nvinfo : EIATTR_KPARAM_INFO
	.align		4
.L_276:
        /*0008*/ 	.byte	0x04, 0x17
        /*000a*/ 	.short	(.L_278 - .L_277)
.L_277:
        /*000c*/ 	.word	0x00000000
        /*0010*/ 	.short	0x0000
        /*0012*/ 	.short	0x0000
        /*0014*/ 	.byte	0x00, 0xf0, 0x61, 0x10


	//----- nvinfo : EIATTR_SPARSE_MMA_MASK
	.align		4
.L_278:
        /*0018*/ 	.byte	0x03, 0x50
        /*001a*/ 	.short	0x0000


	//----- nvinfo : EIATTR_MAXREG_COUNT
	.align		4
        /*001c*/ 	.byte	0x03, 0x1b
        /*001e*/ 	.short	0x00ff


	//----- nvinfo : EIATTR_MERCURY_ISA_VERSION
	.align		4
        /*0020*/ 	.byte	0x03, 0x5f
        /*0022*/ 	.short	0x0101


	//----- nvinfo : EIATTR_EXIT_INSTR_OFFSETS
	.align		4
        /*0024*/ 	.byte	0x04, 0x1c
        /*0026*/ 	.short	(.L_280 - .L_279)


	//   ....[0]....
.L_279:
        /*0028*/ 	.word	0x00000010


	//----- nvinfo : EIATTR_MAX_THREADS
	.align		4
.L_280:
        /*002c*/ 	.byte	0x04, 0x05
        /*002e*/ 	.short	(.L_282 - .L_281)
.L_281:
        /*0030*/ 	.word	0x00000080
        /*0034*/ 	.word	0x00000001
        /*0038*/ 	.word	0x00000001


	//----- nvinfo : EIATTR_CBANK_PARAM_SIZE
	.align		4
.L_282:
        /*003c*/ 	.byte	0x03, 0x19
        /*003e*/ 	.short	0x0418


	//----- nvinfo : EIATTR_PARAM_CBANK
	.align		4
        /*0040*/ 	.byte	0x04, 0x0a
        /*0042*/ 	.short	(.L_284 - .L_283)
	.align		4
.L_283:
        /*0044*/ 	.word	index@(.nv.constant0._ZN7cutlass13device_kernelIN5flash19enable_sm80_to_sm89INS1_16FlashAttnFwdSm80INS1_25CollectiveMainloopFwdSm80ILi4ELi1ELb0EN4cute5tupleIJNS5_1CILi128EEENS7_ILi96EEENS7_ILi64EEEEEELi64ENS_10bfloat16_tEfNS_4arch4Sm80ELb0ELb1ELb0ELb1ELb0ELb0ELb1ELb0EEENS1_21CollectiveEpilogueFwdINS6_IJS8_SA_S9_EEENS6_IJNS7_ILi1EEESI_SI_EEESC_SE_Li128ELb1ELb1ELb0ELb0EEENS1_19SingleTileSchedulerILb1ELb0ELb1ELi128EEEEEEEEEvNT_6ParamsE)
        /*0048*/ 	.short	0x0210
        /*004a*/ 	.short	0x0418


	//----- nvinfo : EIATTR_SW_WAR
	.align		4
.L_284:
        /*004c*/ 	.byte	0x04, 0x36
        /*004e*/ 	.short	(.L_286 - .L_285)
.L_285:
        /*0050*/ 	.word	0x00000008
.L_286:


//--------------------- .nv.info._ZN7cutlass13device_kernelIN5flash19enable_sm80_to_sm89INS1_16FlashAttnFwdSm80INS1_25CollectiveMainloopFwdSm80ILi4ELi1ELb0EN4cute5tupleIJNS5_1CILi128EEENS7_ILi96EEENS7_ILi64EEEEEELi64ENS_10bfloat16_tEfNS_4arch4Sm80ELb0ELb1ELb0ELb1ELb0ELb1ELb1ELb0EEENS1_21CollectiveEpilogueFwdINS6_IJS8_SA_S9_EEENS6_IJNS7_ILi1EEESI_SI_EEESC_SE_Li128ELb1ELb1ELb0ELb0EEENS1_19SingleTileSchedulerILb1ELb0ELb1ELi128EEEEEEEEEvNT_6ParamsE --------------------------
	.section	.nv.info._ZN7cutlass13device_kernelIN5flash19enable_sm80_to_sm89INS1_16FlashAttnFwdSm80INS1_25CollectiveMainloopFwdSm80ILi4ELi1ELb0EN4cute5tupleIJNS5_1CILi128EEENS7_ILi96EEENS7_ILi64EEEEEELi64ENS_10bfloat16_tEfNS_4arch4Sm80ELb0ELb1ELb0ELb1ELb0ELb1ELb1ELb0EEENS1_21CollectiveEpilogueFwdINS6_IJS8_SA_S9_EEENS6_IJNS7_ILi1EEESI_SI_EEESC_SE_Li128ELb1ELb1ELb0ELb0EEENS1_19SingleTileSchedulerILb1ELb0ELb1ELi128EEEEEEEEEvNT_6ParamsE,"",@"SHT_CUDA_INFO"
	.sectionflags	@""
	.align	4


	//----- nvinfo : EIATTR_CUDA_API_VERSION
	.align		4
        /*0000*/ 	.byte	0x04, 0x37
        /*0002*/ 	.short	(.L_288 - .L_287)
.L_287:
        /*0004*/ 	.word	0x00000082


	//----- nvinfo : EIATTR_KPARAM_INFO
	.align		4
.L_288:
        /*0008*/ 	.byte	0x04, 0x17
        /*000a*/ 	.short	(.L_290 - .L_289)
.L_289:
        /*000c*/ 	.word	0x00000000
        /*0010*/ 	.short	0x0000
        /*0012*/ 	.short	0x0000
        /*0014*/ 	.byte	0x00, 0xf0, 0x61, 0x10


	//----- nvinfo : EIATTR_SPARSE_MMA_MASK
	.align		4
.L_290:
        /*0018*/ 	.byte	0x03, 0x50
        /*001a*/ 	.short	0x0000


	//----- nvinfo : EIATTR_MAXREG_COUNT
	.align		4
        /*001c*/ 	.byte	0x03, 0x1b
        /*001e*/ 	.short	0x00ff


	//----- nvinfo : EIATTR_MERCURY_ISA_VERSION
	.align		4
        /*0020*/ 	.byte	0x03, 0x5f
        /*0022*/ 	.short	0x0101


	//----- nvinfo : EIATTR_EXIT_INSTR_OFFSETS
	.align		4
        /*0024*/ 	.byte	0x04, 0x1c
        /*0026*/ 	.short	(.L_292 - .L_291)


	//   ....[0]....
.L_291:
        /*0028*/ 	.word	0x00000010


	//----- nvinfo : EIATTR_MAX_THREADS
	.align		4
.L_292:
        /*002c*/ 	.byte	0x04, 0x05
        /*002e*/ 	.short	(.L_294 - .L_293)
.L_293:
        /*0030*/ 	.word	0x00000080
        /*0034*/ 	.word	0x00000001
        /*0038*/ 	.word	0x00000001


	//----- nvinfo : EIATTR_CBANK_PARAM_SIZE
	.align		4
.L_294:
        /*003c*/ 	.byte	0x03, 0x19
        /*003e*/ 	.short	0x0418


	//----- nvinfo : EIATTR_PARAM_CBANK
	.align		4
        /*0040*/ 	.byte	0x04, 0x0a
        /*0042*/ 	.short	(.L_296 - .L_295)
	.align		4
.L_295:
        /*0044*/ 	.word	index@(.nv.constant0._ZN7cutlass13device_kernelIN5flash19enable_sm80_to_sm89INS1_16FlashAttnFwdSm80INS1_25CollectiveMainloopFwdSm80ILi4ELi1ELb0EN4cute5tupleIJNS5_1CILi128EEENS7_ILi96EEENS7_ILi64EEEEEELi64ENS_10bfloat16_tEfNS_4arch4Sm80ELb0ELb1ELb0ELb1ELb0ELb1ELb1ELb0EEENS1_21CollectiveEpilogueFwdINS6_IJS8_SA_S9_EEENS6_IJNS7_ILi1EEESI_SI_EEESC_SE_Li128ELb1ELb1ELb0ELb0EEENS1_19SingleTileSchedulerILb1ELb0ELb1ELi128EEEEEEEEEvNT_6ParamsE)
        /*0048*/ 	.short	0x0210
        /*004a*/ 	.short	0x0418


	//----- nvinfo : EIATTR_SW_WAR
	.align		4
.L_296:
        /*004c*/ 	.byte	0x04, 0x36
        /*004e*/ 	.short	(.L_298 - .L_297)
.L_297:
        /*0050*/ 	.word	0x00000008
.L_298:


//--------------------- .nv.info._ZN7cutlass13device_kernelIN5flash19enable_sm80_to_sm89INS1_16FlashAttnFwdSm80INS1_25CollectiveMainloopFwdSm80ILi4ELi1ELb0EN4cute5tupleIJNS5_1CILi128EEENS7_ILi112EEENS7_ILi64EEEEEELi64ENS_10bfloat16_tEfNS_4arch4Sm80ELb1ELb0ELb0ELb0ELb0ELb0ELb1ELb0EEENS1_21CollectiveEpilogueFwdINS6_IJS8_SA_S9_EEENS6_IJNS7_ILi1EEESI_SI_EEESC_SE_Li128ELb0ELb1ELb0ELb0EEENS1_30DynamicPersistentTileSchedulerILi128ELi128ELb0ELb1ELb0EEEEEEEEEvNT_6ParamsE --------------------------
	.section	.nv.info._ZN7cutlass13device_kernelIN5flash19enable_sm80_to_sm89INS1_16FlashAttnFwdSm80INS1_25CollectiveMainloopFwdSm80ILi4ELi1ELb0EN4cute5tupleIJNS5_1CILi128EEENS7_ILi112EEENS7_ILi64EEEEEELi64ENS_10bfloat16_tEfNS_4arch4Sm80ELb1ELb0ELb0ELb0ELb0ELb0ELb1ELb0EEENS1_21CollectiveEpilogueFwdINS6_IJS8_SA_S9_EEENS6_IJNS7_ILi1EEESI_SI_EEESC_SE_Li128ELb0ELb1ELb0ELb0EEENS1_30DynamicPersistentTileSchedulerILi128ELi128ELb0ELb1ELb0EEEEEEEEEvNT_6ParamsE,"",@"SHT_CUDA_INFO"
	.sectionflags	@""
	.align	4


	//----- nvinfo : EIATTR_CUDA_API_VERSION
	.align		4
        /*0000*/ 	.byte	0x04, 0x37
        /*0002*/ 	.short	(.L_300 - .L_299)
.L_299:
        /*0004*/ 	.word	0x00000082


	//----- nvinfo : EIATTR_KPARAM_INFO
	.align		4
.L_300:
        /*0008*/ 	.byte	0x04, 0x17
        /*000a*/ 	.short	(.L_302 - .L_301)
.L_301:
        /*000c*/ 	.word	0x00000000
        /*0010*/ 	.short	0x0000
        /*0012*/ 	.short	0x0000
        /*0014*/ 	.byte	0x00, 0xf0, 0xa1, 0x10


	//----- nvinfo : EIATTR_SPARSE_MMA_MASK
	.align		4
.L_302:
        /*0018*/ 	.byte	0x03, 0x50
        /*001a*/ 	.short	0x0000


	//----- nvinfo : EIATTR_MAXREG_COUNT
	.align		4
        /*001c*/ 	.byte	0x03, 0x1b
        /*001e*/ 	.short	0x00ff


	//----- nvinfo : EIATTR_MERCURY_ISA_VERSION
	.align		4
        /*0020*/ 	.byte	0x03, 0x5f
        /*0022*/ 	.short	0x0101


	//----- nvinfo : EIATTR_EXIT_INSTR_OFFSETS
	.align		4
        /*0024*/ 	.byte	0x04, 0x1c
        /*0026*/ 	.short	(.L_304 - .L_303)


	//   ....[0]....
.L_303:
        /*0028*/ 	.word	0x00000010


	//----- nvinfo : EIATTR_MAX_THREADS
	.align		4
.L_304:
        /*002c*/ 	.byte	0x04, 0x05
        /*002e*/ 	.short	(.L_306 - .L_305)
.L_305:
        /*0030*/ 	.word	0x00000080
        /*0034*/ 	.word	0x00000001
        /*0038*/ 	.word	0x00000001


	//----- nvinfo : EIATTR_CBANK_PARAM_SIZE
	.align		4
.L_306:
        /*003c*/ 	.byte	0x03, 0x19
        /*003e*/ 	.short	0x0428


	//----- nvinfo : EIATTR_PARAM_CBANK
	.align		4
        /*0040*/ 	.byte	0x04, 0x0a
        /*0042*/ 	.short	(.L_308 - .L_307)
	.align		4
.L_307:
        /*0044*/ 	.word	index@(.nv.constant0._ZN7cutlass13device_kernelIN5flash19enable_sm80_to_sm89INS1_16FlashAttnFwdSm80INS1_25CollectiveMainloopFwdSm80ILi4ELi1ELb0EN4cute5tupleIJNS5_1CILi128EEENS7_ILi112EEENS7_ILi64EEEEEELi64ENS_10bfloat16_tEfNS_4arch4Sm80ELb1ELb0ELb0ELb0ELb0ELb0ELb1ELb0EEENS1_21CollectiveEpilogueFwdINS6_IJS8_SA_S9_EEENS6_IJNS7_ILi1EEESI_SI_EEESC_SE_Li128ELb0ELb1ELb0ELb0EEENS1_30DynamicPersistentTileSchedulerILi128ELi128ELb0ELb1ELb0EEEEEEEEEvNT_6ParamsE)
        /*0048*/ 	.short	0x0210
        /*004a*/ 	.short	0x0428


	//----- nvinfo : EIATTR_SW_WAR
	.align		4
.L_308:
        /*004c*/ 	.byte	0x04, 0x36
        /*004e*/ 	.short	(.L_310 - .L_309)
.L_309:
        /*0050*/ 	.word	0x00000008
.L_310:


//--------------------- .nv.info._ZN7cutlass13device_kernelIN5flash19enable_sm80_to_sm89INS1_16FlashAttnFwdSm80INS1_25CollectiveMainloopFwdSm80ILi4ELi1ELb0EN4cute5tupleIJNS5_1CILi128EEENS7_ILi112EEENS7_ILi64EEEEEELi64ENS_10bfloat16_tEfNS_4arch4Sm80ELb1ELb0ELb0ELb1ELb0ELb0ELb1ELb0EEENS1_21CollectiveEpilogueFwdINS6_IJS8_SA_S9_EEENS6_IJNS7_ILi1EEESI_SI_EEESC_SE_Li128ELb1ELb1ELb0ELb0EEENS1_19SingleTileSchedulerILb1ELb0ELb1ELi128EEEEEEEEEvNT_6ParamsE --------------------------
	.section	.nv.info._ZN7cutlass13device_kernelIN5flash19enable_sm80_to_sm89INS1_16FlashAttnFwdSm80INS1_25CollectiveMainloopFwdSm80ILi4ELi1ELb0EN4cute5tupleIJNS5_1CILi128EEENS7_ILi112EEENS7_ILi64EEEEEELi64ENS_10bfloat16_tEfNS_4arch4Sm80ELb1ELb0ELb0ELb1ELb0ELb0ELb1ELb0EEENS1_21CollectiveEpilogueFwdINS6_IJS8_SA_S9_EEENS6_IJNS7_ILi1EEESI_SI_EEESC_SE_Li128ELb1ELb1ELb0ELb0EEENS1_19SingleTileSchedulerILb1ELb0ELb1ELi128EEEEEEEEEvNT_6ParamsE,"",@"SHT_CUDA_INFO"
	.sectionflags	@""
	.align	4


	//----- nvinfo : EIATTR_CUDA_API_VERSION
	.align		4
        /*0000*/ 	.byte	0x04, 0x37
        /*0002*/ 	.short	(.L_312 - .L_311)
.L_311:
        /*0004*/ 	.word	0x00000082


	//----- nvinfo : EIATTR_KPARAM_INFO
	.align		4
.L_312:
        /*0008*/ 	.byte	0x04, 0x17
        /*000a*/ 	.short	(.L_314 - .L_313)
.L_313:
        /*000c*/ 	.word	0x00000000
        /*0010*/ 	.short	0x0000
        /*0012*/ 	.short	0x0000
        /*0014*/ 	.byte	0x00, 0xf0, 0x61, 0x10


	//----- nvinfo : EIATTR_SPARSE_MMA_MASK
	.align		4
.L_314:
        /*0018*/ 	.byte	0x03, 0x50
        /*001a*/ 	.short	0x0000


	//----- nvinfo : EIATTR_MAXREG_COUNT
	.align		4
        /*001c*/ 	.byte	0x03, 0x1b
        /*001e*/ 	.short	0x00ff


	//----- nvinfo : EIATTR_MERCURY_ISA_VERSION
	.align		4
        /*0020*/ 	.byte	0x03, 0x5f
        /*0022*/ 	.short	0x0101


	//----- nvinfo : EIATTR_EXIT_INSTR_OFFSETS
	.align		4
        /*0024*/ 	.byte	0x04, 0x1c
        /*0026*/ 	.short	(.L_316 - .L_315)


	//   ....[0]....
.L_315:
        /*0028*/ 	.word	0x00000010


	//----- nvinfo : EIATTR_MAX_THREADS
	.align		4
.L_316:
        /*002c*/ 	.byte	0x04, 0x05
        /*002e*/ 	.short	(.L_318 - .L_317)
.L_317:
        /*0030*/ 	.word	0x00000080
        /*0034*/ 	.word	0x00000001
        /*0038*/ 	.word	0x00000001


	//----- nvinfo : EIATTR_CBANK_PARAM_SIZE
	.align		4
.L_318:
        /*003c*/ 	.byte	0x03, 0x19
        /*003e*/ 	.short	0x0418


	//----- nvinfo : EIATTR_PARAM_CBANK
	.align		4
        /*0040*/ 	.byte	0x04, 0x0a
        /*0042*/ 	.short	(.L_320 - .L_319)
	.align		4
.L_319:
        /*0044*/ 	.word	index@(.nv.constant0._ZN7cutlass13device_kernelIN5flash19enable_sm80_to_sm89INS1_16FlashAttnFwdSm80INS1_25CollectiveMainloopFwdSm80ILi4ELi1ELb0EN4cute5tupleIJNS5_1CILi128EEENS7_ILi112EEENS7_ILi64EEEEEELi64ENS_10bfloat16_tEfNS_4arch4Sm80ELb1ELb0ELb0ELb1ELb0ELb0ELb1ELb0EEENS1_21CollectiveEpilogueFwdINS6_IJS8_SA_S9_EEENS6_IJNS7_ILi1EEESI_SI_EEESC_SE_Li128ELb1ELb1ELb0ELb0EEENS1_19SingleTileSchedulerILb1ELb0ELb1ELi128EEEEEEEEEvNT_6ParamsE)
        /*0048*/ 	.short	0x0210
        /*004a*/ 	.short	0x0418


	//----- nvinfo : EIATTR_SW_WAR
	.align		4
.L_320:
        /*004c*/ 	.byte	0x04, 0x36
        /*004e*/ 	.short	(.L_322 - .L_321)
.L_321:
        /*0050*/ 	.word	0x00000008
.L_322:


//--------------------- .nv.info._ZN7cutlass13device_kernelIN5flash19enable_sm80_to_sm89INS1_16FlashAttnFwdSm80INS1_25CollectiveMainloopFwdSm80ILi4ELi1ELb0EN4cute5tupleIJNS5_1CILi128EEENS7_ILi112EEENS7_ILi64EEEEEELi64ENS_10bfloat16_tEfNS_4arch4Sm80ELb1ELb0ELb0ELb1ELb0ELb1ELb1ELb0EEENS1_21CollectiveEpilogueFwdINS6_IJS8_SA_S9_EEENS6_IJNS7_ILi1EEESI_SI_EEESC_SE_Li128ELb1ELb1ELb0ELb0EEENS1_19SingleTileSchedulerILb1ELb0ELb1ELi128EEEEEEEEEvNT_6ParamsE --------------------------
	.section	.nv.info._ZN7cutlass13device_kernelIN5flash19enable_sm80_to_sm89INS1_16FlashAttnFwdSm80INS1_25CollectiveMainloopFwdSm80ILi4ELi1ELb0EN4cute5tupleIJNS5_1CILi128EEENS7_ILi112EEENS7_ILi64EEEEEELi64ENS_10bfloat16_tEfNS_4arch4Sm80ELb1ELb0ELb0ELb1ELb0ELb1ELb1ELb0EEENS1_21CollectiveEpilogueFwdINS6_IJS8_SA_S9_EEENS6_IJNS7_ILi1EEESI_SI_EEESC_SE_Li128ELb1ELb1ELb0ELb0EEENS1_19SingleTileSchedulerILb1ELb0ELb1ELi128EEEEEEEEEvNT_6ParamsE,"",@"SHT_CUDA_INFO"
	.sectionflags	@""
	.align	4


	//----- nvinfo : EIATTR_CUDA_API_VERSION
	.align		4
        /*0000*/ 	.byte	0x04, 0x37
        /*0002*/ 	.short	(.L_324 - .L_323)
.L_323:
        /*0004*/ 	.word	0x00000082


	//----- nvinfo : EIATTR_KPARAM_INFO
	.align		4
.L_324:
        /*0008*/ 	.byte	0x04, 0x17
        /*000a*/ 	.short	(.L_326 - .L_325)
.L_325:
        /*000c*/ 	.word	0x00000000
        /*0010*/ 	.short	0x0000
        /*0012*/ 	.short	0x0000
        /*0014*/ 	.byte	0x00, 0xf0, 0x61, 0x10


	//----- nvinfo : EIATTR_SPARSE_MMA_MASK
	.align		4
.L_326:
        /*0018*/ 	.byte	0x03, 0x50
        /*001a*/ 	.short	0x0000


	//----- nvinfo : EIATTR_MAXREG_COUNT
	.align		4
        /*001c*/ 	.byte	0x03, 0x1b
        /*001e*/ 	.short	0x00ff


	//----- nvinfo : EIATTR_MERCURY_ISA_VERSION
	.align		4
        /*0020*/ 	.byte	0x03, 0x5f
        /*0022*/ 	.short	0x0101


	//----- nvinfo : EIATTR_EXIT_INSTR_OFFSETS
	.align		4
        /*0024*/ 	.byte	0x04, 0x1c
        /*0026*/ 	.short	(.L_328 - .L_327)


	//   ....[0]....
.L_327:
        /*0028*/ 	.word	0x00000010


	//----- nvinfo : EIATTR_MAX_THREADS
	.align		4
.L_328:
        /*002c*/ 	.byte	0x04, 0x05
        /*002e*/ 	.short	(.L_330 - .L_329)
.L_329:
        /*0030*/ 	.word	0x00000080
        /*0034*/ 	.word	0x00000001
        /*0038*/ 	.word	0x00000001


	//----- nvinfo : EIATTR_CBANK_PARAM_SIZE
	.align		4
.L_330:
        /*003c*/ 	.byte	0x03, 0x19
        /*003e*/ 	.short	0x0418


	//----- nvinfo : EIATTR_PARAM_CBANK
	.align		4
        /*0040*/ 	.byte	0x04, 0x0a
        /*0042*/ 	.short	(.L_332 - .L_331)
	.align		4
.L_331:
        /*0044*/ 	.word	index@(.nv.constant0._ZN7cutlass13device_kernelIN5flash19enable_sm80_to_sm89INS1_16FlashAttnFwdSm80INS1_25CollectiveMainloopFwdSm80ILi4ELi1ELb0EN4cute5tupleIJNS5_1CILi128EEENS7_ILi112EEENS7_ILi64EEEEEELi64ENS_10bfloat16_tEfNS_4arch4Sm80ELb1ELb0ELb0ELb1ELb0ELb1ELb1ELb0EEENS1_21CollectiveEpilogueFwdINS6_IJS8_SA_S9_EEENS6_IJNS7_ILi1EEESI_SI_EEESC_SE_Li128ELb1ELb1ELb0ELb0EEENS1_19SingleTileSchedulerILb1ELb0ELb1ELi128EEEEEEEEEvNT_6ParamsE)
        /*0048*/ 	.short	0x0210
        /*004a*/ 	.short	0x0418


	//----- nvinfo : EIATTR_SW_WAR
	.align		4
.L_332:
        /*004c*/ 	.byte	0x04, 0x36
        /*004e*/ 	.short	(.L_334 - .L_333)
.L_333:
        /*0050*/ 	.word	0x00000008
.L_334:


//--------------------- .nv.callgraph             --------------------------
	.section	.nv.callgraph,"",@"SHT_CUDA_CALLGRAPH"
	.align	4
	.sectionentsize	8
	.align		4
        /*0000*/ 	.word	0x00000000
	.align		4
        /*0004*/ 	.word	0xffffffff
	.align		4
        /*0008*/ 	.word	0x00000000
	.align		4
        /*000c*/ 	.word	0xfffffffe
	.align		4
        /*0010*/ 	.word	0x00000000
	.align		4
        /*0014*/ 	.word	0xfffffffd
	.align		4
        /*0018*/ 	.word	0x00000000
	.align		4
        /*001c*/ 	.word	0xfffffffc


//--------------------- .nv.constant4             --------------------------
	.section	.nv.constant4,"a",@progbits
	.align	8
	.align		8
.nv.constant4:
        /*0000*/ 	.dword	_ZN76_INTERNAL_9d42b0b3_40_flash_fwd_hdim64_bf16_softcapall_sm80_cu_49158569_37644cuda3std3__45__cpo5beginE
	.align		8
        /*0008*/ 	.dword	_ZN76_INTERNAL_9d42b0b3_40_flash_fwd_hdim64_bf16_softcapall_sm80_cu_49158569_37644cuda3std3__45__cpo3endE
	.align		8
        /*0010*/ 	.dword	_ZN76_INTERNAL_9d42b0b3_40_flash_fwd_hdim64_bf16_softcapall_sm80_cu_49158569_37644cuda3std3__45__cpo6cbeginE
	.align		8
        /*0018*/ 	.dword	_ZN76_INTERNAL_9d42b0b3_40_flash_fwd_hdim64_bf16_softcapall_sm80_cu_49158569_37644cuda3std3__45__cpo4cendE
	.align		8
        /*0020*/ 	.dword	_ZN76_INTERNAL_9d42b0b3_40_flash_fwd_hdim64_bf16_softcapall_sm80_cu_49158569_37644cuda3std3__478_GLOBAL__N__9d42b0b3_40_flash_fwd_hdim64_bf16_softcapall_sm80_cu_49158569_37646ignoreE
	.align		8
        /*0028*/ 	.dword	_ZN76_INTERNAL_9d42b0b3_40_flash_fwd_hdim64_bf16_softcapall_sm80_cu_49158569_37644cuda3std3__419piecewise_constructE
	.align		8
        /*0030*/ 	.dword	_ZN76_INTERNAL_9d42b0b3_40_flash_fwd_hdim64_bf16_softcapall_sm80_cu_49158569_37644cuda3std3__48in_placeE
	.align		8
        /*0038*/ 	.dword	_ZN76_INTERNAL_9d42b0b3_40_flash_fwd_hdim64_bf16_softcapall_sm80_cu_49158569_37644cuda3std6ranges3__45__cpo4swapE
	.align		8
        /*0040*/ 	.dword	_ZN76_INTERNAL_9d42b0b3_40_flash_fwd_hdim64_bf16_softcapall_sm80_cu_49158569_37644cuda3std6ranges3__45__cpo9iter_moveE
	.align		8
        /*0048*/ 	.dword	_ZN76_INTERNAL_9d42b0b3_40_flash_fwd_hdim64_bf16_softcapall_sm80_cu_49158569_37644cute7productE
	.align		8
        /*0050*/ 	.dword	_ZN76_INTERNAL_9d42b0b3_40_flash_fwd_hdim64_bf16_softcapall_sm80_cu_49158569_37644cute1_E


//--------------------- .text._ZN7cutlass13device_kernelIN5flash19enable_sm80_to_sm89INS1_16FlashAttnFwdSm80INS1_25CollectiveMainloopFwdSm80ILi4ELi1ELb0EN4cute5tupleIJNS5_1CILi128EEENS7_ILi112EEENS7_ILi64EEEEEELi64ENS_10bfloat16_tEfNS_4arch4Sm80ELb0ELb0ELb1ELb0ELb0ELb0ELb1ELb0EEENS1_21CollectiveEpilogueFwdINS6_IJS8_SA_S9_EEENS6_IJNS7_ILi1EEESI_SI_EEESC_SE_Li128ELb0ELb1ELb0ELb0EEENS1_19SingleTileSchedulerILb0ELb0ELb1ELi128EEEEEEEEEvNT_6ParamsE --------------------------
	.section	.text._ZN7cutlass13device_kernelIN5flash19enable_sm80_to_sm89INS1_16FlashAttnFwdSm80INS1_25CollectiveMainloopFwdSm80ILi4ELi1ELb0EN4cute5tupleIJNS5_1CILi128EEENS7_ILi112EEENS7_ILi64EEEEEELi64ENS_10bfloat16_tEfNS_4arch4Sm80ELb0ELb0ELb1ELb0ELb0ELb0ELb1ELb0EEENS1_21CollectiveEpilogueFwdINS6_IJS8_SA_S9_EEENS6_IJNS7_ILi1EEESI_SI_EEESC_SE_Li128ELb0ELb1ELb0ELb0EEENS1_19SingleTileSchedulerILb0ELb0ELb1ELi128EEEEEEEEEvNT_6ParamsE,"ax",@progbits
	.align	128
.text._ZN7cutlass13device_kernelIN5flash19enable_sm80_to_sm89INS1_16FlashAttnFwdSm80INS1_25CollectiveMainloopFwdSm80ILi4ELi1ELb0EN4cute5tupleIJNS5_1CILi128EEENS7_ILi112EEENS7_ILi64EEEEEELi64ENS_10bfloat16_tEfNS_4arch4Sm80ELb0ELb0ELb1ELb0ELb0ELb0ELb1ELb0EEENS1_21CollectiveEpilogueFwdINS6_IJS8_SA_S9_EEENS6_IJNS7_ILi1EEESI_SI_EEESC_SE_Li128ELb0ELb1ELb0ELb0EEENS1_19SingleTileSchedulerILb0ELb0ELb1ELi128EEEEEEEEEvNT_6ParamsE:
        .type           _ZN7cutlass13device_kernelIN5flash19enable_sm80_to_sm89INS1_16FlashAttnFwdSm80INS1_25CollectiveMainloopFwdSm80ILi4ELi1ELb0EN4cute5tupleIJNS5_1CILi128EEENS7_ILi112EEENS7_ILi64EEEEEELi64ENS_10bfloat16_tEfNS_4arch4Sm80ELb0ELb0ELb1ELb0ELb0ELb0ELb1ELb0EEENS1_21CollectiveEpilogueFwdINS6_IJS8_SA_S9_EEENS6_IJNS7_ILi1EEESI_SI_EEESC_SE_Li128ELb0ELb1ELb0ELb0EEENS1_19SingleTileSchedulerILb0ELb0ELb1ELi128EEEEEEEEEvNT_6ParamsE,@function
        .size           _ZN7cutlass13device_kernelIN5flash19enable_sm80_to_sm89INS1_16FlashAttnFwdSm80INS1_25CollectiveMainloopFwdSm80ILi4ELi1ELb0EN4cute5tupleIJNS5_1CILi128EEENS7_ILi112EEENS7_ILi64EEEEEELi64ENS_10bfloat16_tEfNS_4arch4Sm80ELb0ELb0ELb1ELb0ELb0ELb0ELb1ELb0EEENS1_21CollectiveEpilogueFwdINS6_IJS8_SA_S9_EEENS6_IJNS7_ILi1EEESI_SI_EEESC_SE_Li128ELb0ELb1ELb0ELb0EEENS1_19SingleTileSchedulerILb0ELb0ELb1ELi128EEEEEEEEEvNT_6ParamsE,(.L_x_18 - _ZN7cutlass13device_kernelIN5flash19enable_sm80_to_sm89INS1_16FlashAttnFwdSm80INS1_25CollectiveMainloopFwdSm80ILi4ELi1ELb0EN4cute5tupleIJNS5_1CILi128EEENS7_ILi112EEENS7_ILi64EEEEEELi64ENS_10bfloat16_tEfNS_4arch4Sm80ELb0ELb0ELb1ELb0ELb0ELb0ELb1ELb0EEENS1_21CollectiveEpilogueFwdINS6_IJS8_SA_S9_EEENS6_IJNS7_ILi1EEESI_SI_EEESC_SE_Li128ELb0ELb1ELb0ELb0EEENS1_19SingleTileSchedulerILb0ELb0ELb1ELi128EEEEEEEEEvNT_6ParamsE)
        .other          _ZN7cutlass13device_kernelIN5flash19enable_sm80_to_sm89INS1_16FlashAttnFwdSm80INS1_25CollectiveMainloopFwdSm80ILi4ELi1ELb0EN4cute5tupleIJNS5_1CILi128EEENS7_ILi112EEENS7_ILi64EEEEEELi64ENS_10bfloat16_tEfNS_4arch4Sm80ELb0ELb0ELb1ELb0ELb0ELb0ELb1ELb0EEENS1_21CollectiveEpilogueFwdINS6_IJS8_SA_S9_EEENS6_IJNS7_ILi1EEESI_SI_EEESC_SE_Li128ELb0ELb1ELb0ELb0EEENS1_19SingleTileSchedulerILb0ELb0ELb1ELi128EEEEEEEEEvNT_6ParamsE,@"STO_CUDA_ENTRY STV_DEFAULT"
_ZN7cutlass13device_kernelIN5flash19enable_sm80_to_sm89INS1_16FlashAttnFwdSm80INS1_25CollectiveMainloopFwdSm80ILi4ELi1ELb0EN4cute5tupleIJNS5_1CILi128EEENS7_ILi112EEENS7_ILi64EEEEEELi64ENS_10bfloat16_tEfNS_4arch4Sm80ELb0ELb0ELb1ELb0ELb0ELb0ELb1ELb0EEENS1_21CollectiveEpilogueFwdINS6_IJS8_SA_S9_EEENS6_IJNS7_ILi1EEESI_SI_EEESC_SE_Li128ELb0ELb1ELb0ELb0EEENS1_19SingleTileSchedulerILb0ELb0ELb1ELi128EEEEEEEEEvNT_6ParamsE:
[----:B------:R-:W-:Y:S01]  /*0000*/  LDC R1, c[0x0][0x28] ;  /* 0x00000a00ff017b82 */ /* 0x000fe20000000800 */
[----:B------:R-:W-:Y:S05]  /*0010*/  EXIT ;  /* 0x000000000000794d */ /* 0x000fea0003800000 */
.L_x_0:
[----:B------:R-:W-:-:S00]  /*0020*/  BRA `(.L_x_0) ;  /* 0xfffffffc00fc7947 */ /* 0x000fc0000383ffff */
[----:B------:R-:W-:-:S00]  /*0030*/  NOP ;  /* 0x0000000000007918 */ /* 0x000fc00000000000 */
        /* <DEDUP_REMOVED lines=12> */
.L_x_18:


//--------------------- .text._ZN7cutlass13device_kernelIN5flash19enable_sm80_to_sm89INS1_16FlashAttnFwdSm80INS1_25CollectiveMainloopFwdSm80ILi4ELi1ELb0EN4cute5tupleIJNS5_1CILi128EEENS7_ILi112EEENS7_ILi64EEEEEELi64ENS_10bfloat16_tEfNS_4arch4Sm80ELb0ELb0ELb1ELb1ELb0ELb0ELb1ELb0EEENS1_21CollectiveEpilogueFwdINS6_IJS8_SA_S9_EEENS6_IJNS7_ILi1EEESI_SI_EEESC_SE_Li128ELb1ELb1ELb0ELb0EEENS1_19SingleTileSchedulerILb1ELb0ELb1ELi128EEEEEEEEEvNT_6ParamsE --------------------------
	.section	.text._ZN7cutlass13device_kernelIN5flash19enable_sm80_to_sm89INS1_16FlashAttnFwdSm80INS1_25CollectiveMainloopFwdSm80ILi4ELi1ELb0EN4cute5tupleIJNS5_1CILi128EEENS7_ILi112EEENS7_ILi64EEEEEELi64ENS_10bfloat16_tEfNS_4arch4Sm80ELb0ELb0ELb1ELb1ELb0ELb0ELb1ELb0EEENS1_21CollectiveEpilogueFwdINS6_IJS8_SA_S9_EEENS6_IJNS7_ILi1EEESI_SI_EEESC_SE_Li128ELb1ELb1ELb0ELb0EEENS1_19SingleTileSchedulerILb1ELb0ELb1ELi128EEEEEEEEEvNT_6ParamsE,"ax",@progbits
	.align	128
.text._ZN7cutlass13device_kernelIN5flash19enable_sm80_to_sm89INS1_16FlashAttnFwdSm80INS1_25CollectiveMainloopFwdSm80ILi4ELi1ELb0EN4cute5tupleIJNS5_1CILi128EEENS7_ILi112EEENS7_ILi64EEEEEELi64ENS_10bfloat16_tEfNS_4arch4Sm80ELb0ELb0ELb1ELb1ELb0ELb0ELb1ELb0EEENS1_21CollectiveEpilogueFwdINS6_IJS8_SA_S9_EEENS6_IJNS7_ILi1EEESI_SI_EEESC_SE_Li128ELb1ELb1ELb0ELb0EEENS1_19SingleTileSchedulerILb1ELb0ELb1ELi128EEEEEEEEEvNT_6ParamsE:
        .type           _ZN7cutlass13device_kernelIN5flash19enable_sm80_to_sm89INS1_16FlashAttnFwdSm80INS1_25CollectiveMainloopFwdSm80ILi4ELi1ELb0EN4cute5tupleIJNS5_1CILi128EEENS7_ILi112EEENS7_ILi64EEEEEELi64ENS_10bfloat16_tEfNS_4arch4Sm80ELb0ELb0ELb1ELb1ELb0ELb0ELb1ELb0EEENS1_21CollectiveEpilogueFwdINS6_IJS8_SA_S9_EEENS6_IJNS7_ILi1EEESI_SI_EEESC_SE_Li128ELb1ELb1ELb0ELb0EEENS1_19SingleTileSchedulerILb1ELb0ELb1ELi128EEEEEEEEEvNT_6ParamsE,@function
        .size           _ZN7cutlass13device_kernelIN5flash19enable_sm80_to_sm89INS1_16FlashAttnFwdSm80INS1_25CollectiveMainloopFwdSm80ILi4ELi1ELb0EN4cute5tupleIJNS5_1CILi128EEENS7_ILi112EEENS7_ILi64EEEEEELi64ENS_10bfloat16_tEfNS_4arch4Sm80ELb0ELb0ELb1ELb1ELb0ELb0ELb1ELb0EEENS1_21CollectiveEpilogueFwdINS6_IJS8_SA_S9_EEENS6_IJNS7_ILi1EEESI_SI_EEESC_SE_Li128ELb1ELb1ELb0ELb0EEENS1_19SingleTileSchedulerILb1ELb0ELb1ELi128EEEEEEEEEvNT_6ParamsE,(.L_x_19 - _ZN7cutlass13device_kernelIN5flash19enable_sm80_to_sm89INS1_16FlashAttnFwdSm80INS1_25CollectiveMainloopFwdSm80ILi4ELi1ELb0EN4cute5tupleIJNS5_1CILi128EEENS7_ILi112EEENS7_ILi64EEEEEELi64ENS_10bfloat16_tEfNS_4arch4Sm80ELb0ELb0ELb1ELb1ELb0ELb0ELb1ELb0EEENS1_21CollectiveEpilogueFwdINS6_IJS8_SA_S9_EEENS6_IJNS7_ILi1EEESI_SI_EEESC_SE_Li128ELb1ELb1ELb0ELb0EEENS1_19SingleTileSchedulerILb1ELb0ELb1ELi128EEEEEEEEEvNT_6ParamsE)
        .other          _ZN7cutlass13device_kernelIN5flash19enable_sm80_to_sm89INS1_16FlashAttnFwdSm80INS1_25CollectiveMainloopFwdSm80ILi4ELi1ELb0EN4cute5tupleIJNS5_1CILi128EEENS7_ILi112EEENS7_ILi64EEEEEELi64ENS_10bfloat16_tEfNS_4arch4Sm80ELb0ELb0ELb1ELb1ELb0ELb0ELb1ELb0EEENS1_21CollectiveEpilogueFwdINS6_IJS8_SA_S9_EEENS6_IJNS7_ILi1EEESI_SI_EEESC_SE_Li128ELb1ELb1ELb0ELb0EEENS1_19SingleTileSchedulerILb1ELb0ELb1ELi128EEEEEEEEEvNT_6ParamsE,@"STO_CUDA_ENTRY STV_DEFAULT"
_ZN7cutlass13device_kernelIN5flash19enable_sm80_to_sm89INS1_16FlashAttnFwdSm80INS1_25CollectiveMainloopFwdSm80ILi4ELi1ELb0EN4cute5tupleIJNS5_1CILi128EEENS7_ILi112EEENS7_ILi64EEEEEELi64ENS_10bfloat16_tEfNS_4arch4Sm80ELb0ELb0ELb1ELb1ELb0ELb0ELb1ELb0EEENS1_21CollectiveEpilogueFwdINS6_IJS8_SA_S9_EEENS6_IJNS7_ILi1EEESI_SI_EEESC_SE_Li128ELb1ELb1ELb0ELb0EEENS1_19SingleTileSchedulerILb1ELb0ELb1ELi128EEEEEEEEEvNT_6ParamsE:
[----:B------:R-:W-:Y:S01]  /*0000*/  LDC R1, c[0x0][0x28] ;  /* 0x00000a00ff017b82 */ /* 0x000fe20000000800 */
[----:B------:R-:W-:Y:S05]  /*0010*/  EXIT ;  /* 0x000000000000794d */ /* 0x000fea0003800000 */
.L_x_1:
        /* <DEDUP_REMOVED lines=14> */
.L_x_19:


//--------------------- .text._ZN7cutlass13device_kernelIN5flash19enable_sm80_to_sm89INS1_16FlashAttnFwdSm80INS1_25CollectiveMainloopFwdSm80ILi4ELi1ELb0EN4cute5tupleIJNS5_1CILi128EEENS7_ILi112EEENS7_ILi64EEEEEELi64ENS_10bfloat16_tEfNS_4arch4Sm80ELb0ELb0ELb1ELb1ELb0ELb1ELb1ELb0EEENS1_21CollectiveEpilogueFwdINS6_IJS8_SA_S9_EEENS6_IJNS7_ILi1EEESI_SI_EEESC_SE_Li128ELb1ELb1ELb0ELb0EEENS1_19SingleTileSchedulerILb1ELb0ELb1ELi128EEEEEEEEEvNT_6ParamsE --------------------------
	.section	.text._ZN7cutlass13device_kernelIN5flash19enable_sm80_to_sm89INS1_16FlashAttnFwdSm80INS1_25CollectiveMainloopFwdSm80ILi4ELi1ELb0EN4cute5tupleIJNS5_1CILi128EEENS7_ILi112EEENS7_ILi64EEEEEELi64ENS_10bfloat16_tEfNS_4arch4Sm80ELb0ELb0ELb1ELb1ELb0ELb1ELb1ELb0EEENS1_21CollectiveEpilogueFwdINS6_IJS8_SA_S9_EEENS6_IJNS7_ILi1EEESI_SI_EEESC_SE_Li128ELb1ELb1ELb0ELb0EEENS1_19SingleTileSchedulerILb1ELb0ELb1ELi128EEEEEEEEEvNT_6ParamsE,"ax",@progbits
	.align	128
.text._ZN7cutlass13device_kernelIN5flash19enable_sm80_to_sm89INS1_16FlashAttnFwdSm80INS1_25CollectiveMainloopFwdSm80ILi4ELi1ELb0EN4cute5tupleIJNS5_1CILi128EEENS7_ILi112EEENS7_ILi64EEEEEELi64ENS_10bfloat16_tEfNS_4arch4Sm80ELb0ELb0ELb1ELb1ELb0ELb1ELb1ELb0EEENS1_21CollectiveEpilogueFwdINS6_IJS8_SA_S9_EEENS6_IJNS7_ILi1EEESI_SI_EEESC_SE_Li128ELb1ELb1ELb0ELb0EEENS1_19SingleTileSchedulerILb1ELb0ELb1ELi128EEEEEEEEEvNT_6ParamsE:
        .type           _ZN7cutlass13device_kernelIN5flash19enable_sm80_to_sm89INS1_16FlashAttnFwdSm80INS1_25CollectiveMainloopFwdSm80ILi4ELi1ELb0EN4cute5tupleIJNS5_1CILi128EEENS7_ILi112EEENS7_ILi64EEEEEELi64ENS_10bfloat16_tEfNS_4arch4Sm80ELb0ELb0ELb1ELb1ELb0ELb1ELb1ELb0EEENS1_21CollectiveEpilogueFwdINS6_IJS8_SA_S9_EEENS6_IJNS7_ILi1EEESI_SI_EEESC_SE_Li128ELb1ELb1ELb0ELb0EEENS1_19SingleTileSchedulerILb1ELb0ELb1ELi128EEEEEEEEEvNT_6ParamsE,@function
        .size           _ZN7cutlass13device_kernelIN5flash19enable_sm80_to_sm89INS1_16FlashAttnFwdSm80INS1_25CollectiveMainloopFwdSm80ILi4ELi1ELb0EN4cute5tupleIJNS5_1CILi128EEENS7_ILi112EEENS7_ILi64EEEEEELi64ENS_10bfloat16_tEfNS_4arch4Sm80ELb0ELb0ELb1ELb1ELb0ELb1ELb1ELb0EEENS1_21CollectiveEpilogueFwdINS6_IJS8_SA_S9_EEENS6_IJNS7_ILi1EEESI_SI_EEESC_SE_Li128ELb1ELb1ELb0ELb0EEENS1_19SingleTileSchedulerILb1ELb0ELb1ELi128EEEEEEEEEvNT_6ParamsE,(.L_x_20 - _ZN7cutlass13device_kernelIN5flash19enable_sm80_to_sm89INS1_16FlashAttnFwdSm80INS1_25CollectiveMainloopFwdSm80ILi4ELi1ELb0EN4cute5tupleIJNS5_1CILi128EEENS7_ILi112EEENS7_ILi64EEEEEELi64ENS_10bfloat16_tEfNS_4arch4Sm80ELb0ELb0ELb1ELb1ELb0ELb1ELb1ELb0EEENS1_21CollectiveEpilogueFwdINS6_IJS8_SA_S9_EEENS6_IJNS7_ILi1EEESI_SI_EEESC_SE_Li128ELb1ELb1ELb0ELb0EEENS1_19SingleTileSchedulerILb1ELb0ELb1ELi128EEEEEEEEEvNT_6ParamsE)
        .other          _ZN7cutlass13device_kernelIN5flash19enable_sm80_to_sm89INS1_16FlashAttnFwdSm80INS1_25CollectiveMainloopFwdSm80ILi4ELi1ELb0EN4cute5tupleIJNS5_1CILi128EEENS7_ILi112EEENS7_ILi64EEEEEELi64ENS_10bfloat16_tEfNS_4arch4Sm80ELb0ELb0ELb1ELb1ELb0ELb1ELb1ELb0EEENS1_21CollectiveEpilogueFwdINS6_IJS8_SA_S9_EEENS6_IJNS7_ILi1EEESI_SI_EEESC_SE_Li128ELb1ELb1ELb0ELb0EEENS1_19SingleTileSchedulerILb1ELb0ELb1ELi128EEEEEEEEEvNT_6ParamsE,@"STO_CUDA_ENTRY STV_DEFAULT"
_ZN7cutlass13device_kernelIN5flash19enable_sm80_to_sm89INS1_16FlashAttnFwdSm80INS1_25CollectiveMainloopFwdSm80ILi4ELi1ELb0EN4cute5tupleIJNS5_1CILi128EEENS7_ILi112EEENS7_ILi64EEEEEELi64ENS_10bfloat16_tEfNS_4arch4Sm80ELb0ELb0ELb1ELb1ELb0ELb1ELb1ELb0EEENS1_21CollectiveEpilogueFwdINS6_IJS8_SA_S9_EEENS6_IJNS7_ILi1EEESI_SI_EEESC_SE_Li128ELb1ELb1ELb0ELb0EEENS1_19SingleTileSchedulerILb1ELb0ELb1ELi128EEEEEEEEEvNT_6ParamsE:
[----:B------:R-:W-:Y:S01]  /*0000*/  LDC R1, c[0x0][0x28] ;  /* 0x00000a00ff017b82 */ /* 0x000fe20000000800 */
[----:B------:R-:W-:Y:S05]  /*0010*/  EXIT ;  /* 0x000000000000794d */ /* 0x000fea0003800000 */
.L_x_2:
        /* <DEDUP_REMOVED lines=14> */
.L_x_20:


//--------------------- .text._ZN7cutlass13device_kernelIN5flash19enable_sm80_to_sm89INS1_16FlashAttnFwdSm80INS1_25CollectiveMainloopFwdSm80ILi4ELi1ELb0EN4cute5tupleIJNS5_1CILi128EEENS7_ILi96EEENS7_ILi64EEEEEELi64ENS_10bfloat16_tEfNS_4arch4Sm80ELb0ELb1ELb1ELb0ELb0ELb0ELb1ELb0EEENS1_21CollectiveEpilogueFwdINS6_IJS8_SA_S9_EEENS6_IJNS7_ILi1EEESI_SI_EEESC_SE_Li128ELb0ELb1ELb0ELb0EEENS1_19SingleTileSchedulerILb0ELb0ELb1ELi128EEEEEEEEEvNT_6ParamsE --------------------------
	.section	.text._ZN7cutlass13device_kernelIN5flash19enable_sm80_to_sm89INS1_16FlashAttnFwdSm80INS1_25CollectiveMainloopFwdSm80ILi4ELi1ELb0EN4cute5tupleIJNS5_1CILi128EEENS7_ILi96EEENS7_ILi64EEEEEELi64ENS_10bfloat16_tEfNS_4arch4Sm80ELb0ELb1ELb1ELb0ELb0ELb0ELb1ELb0EEENS1_21CollectiveEpilogueFwdINS6_IJS8_SA_S9_EEENS6_IJNS7_ILi1EEESI_SI_EEESC_SE_Li128ELb0ELb1ELb0ELb0EEENS1_19SingleTileSchedulerILb0ELb0ELb1ELi128EEEEEEEEEvNT_6ParamsE,"ax",@progbits
	.align	128
.text._ZN7cutlass13device_kernelIN5flash19enable_sm80_to_sm89INS1_16FlashAttnFwdSm80INS1_25CollectiveMainloopFwdSm80ILi4ELi1ELb0EN4cute5tupleIJNS5_1CILi128EEENS7_ILi96EEENS7_ILi64EEEEEELi64ENS_10bfloat16_tEfNS_4arch4Sm80ELb0ELb1ELb1ELb0ELb0ELb0ELb1ELb0EEENS1_21CollectiveEpilogueFwdINS6_IJS8_SA_S9_EEENS6_IJNS7_ILi1EEESI_SI_EEESC_SE_Li128ELb0ELb1ELb0ELb0EEENS1_19SingleTileSchedulerILb0ELb0ELb1ELi128EEEEEEEEEvNT_6ParamsE:
        .type           _ZN7cutlass13device_kernelIN5flash19enable_sm80_to_sm89INS1_16FlashAttnFwdSm80INS1_25CollectiveMainloopFwdSm80ILi4ELi1ELb0EN4cute5tupleIJNS5_1CILi128EEENS7_ILi96EEENS7_ILi64EEEEEELi64ENS_10bfloat16_tEfNS_4arch4Sm80ELb0ELb1ELb1ELb0ELb0ELb0ELb1ELb0EEENS1_21CollectiveEpilogueFwdINS6_IJS8_SA_S9_EEENS6_IJNS7_ILi1EEESI_SI_EEESC_SE_Li128ELb0ELb1ELb0ELb0EEENS1_19SingleTileSchedulerILb0ELb0ELb1ELi128EEEEEEEEEvNT_6ParamsE,@function
        .size           _ZN7cutlass13device_kernelIN5flash19enable_sm80_to_sm89INS1_16FlashAttnFwdSm80INS1_25CollectiveMainloopFwdSm80ILi4ELi1ELb0EN4cute5tupleIJNS5_1CILi128EEENS7_ILi96EEENS7_ILi64EEEEEELi64ENS_10bfloat16_tEfNS_4arch4Sm80ELb0ELb1ELb1ELb0ELb0ELb0ELb1ELb0EEENS1_21CollectiveEpilogueFwdINS6_IJS8_SA_S9_EEENS6_IJNS7_ILi1EEESI_SI_EEESC_SE_Li128ELb0ELb1ELb0ELb0EEENS1_19SingleTileSchedulerILb0ELb0ELb1ELi128EEEEEEEEEvNT_6ParamsE,(.L_x_21 - _ZN7cutlass13device_kernelIN5flash19enable_sm80_to_sm89INS1_16FlashAttnFwdSm80INS1_25CollectiveMainloopFwdSm80ILi4ELi1ELb0EN4cute5tupleIJNS5_1CILi128EEENS7_ILi96EEENS7_ILi64EEEEEELi64ENS_10bfloat16_tEfNS_4arch4Sm80ELb0ELb1ELb1ELb0ELb0ELb0ELb1ELb0EEENS1_21CollectiveEpilogueFwdINS6_IJS8_SA_S9_EEENS6_IJNS7_ILi1EEESI_SI_EEESC_SE_Li128ELb0ELb1ELb0ELb0EEENS1_19SingleTileSchedulerILb0ELb0ELb1ELi128EEEEEEEEEvNT_6ParamsE)
        .other          _ZN7cutlass13device_kernelIN5flash19enable_sm80_to_sm89INS1_16FlashAttnFwdSm80INS1_25CollectiveMainloopFwdSm80ILi4ELi1ELb0EN4cute5tupleIJNS5_1CILi128EEENS7_ILi96EEENS7_ILi64EEEEEELi64ENS_10bfloat16_tEfNS_4arch4Sm80ELb0ELb1ELb1ELb0ELb0ELb0ELb1ELb0EEENS1_21CollectiveEpilogueFwdINS6_IJS8_SA_S9_EEENS6_IJNS7_ILi1EEESI_SI_EEESC_SE_Li128ELb0ELb1ELb0ELb0EEENS1_19SingleTileSchedulerILb0ELb0ELb1ELi128EEEEEEEEEvNT_6ParamsE,@"STO_CUDA_ENTRY STV_DEFAULT"
_ZN7cutlass13device_kernelIN5flash19enable_sm80_to_sm89INS1_16FlashAttnFwdSm80INS1_25CollectiveMainloopFwdSm80ILi4ELi1ELb0EN4cute5tupleIJNS5_1CILi128EEENS7_ILi96EEENS7_ILi64EEEEEELi64ENS_10bfloat16_tEfNS_4arch4Sm80ELb0ELb1ELb1ELb0ELb0ELb0ELb1ELb0EEENS1_21CollectiveEpilogueFwdINS6_IJS8_SA_S9_EEENS6_IJNS7_ILi1EEESI_SI_EEESC_SE_Li128ELb0ELb1ELb0ELb0EEENS1_19SingleTileSchedulerILb0ELb0ELb1ELi128EEEEEEEEEvNT_6ParamsE:
[----:B------:R-:W-:Y:S01]  /*0000*/  LDC R1, c[0x0][0x28] ;  /* 0x00000a00ff017b82 */ /* 0x000fe20000000800 */
[----:B------:R-:W-:Y:S05]  /*0010*/  EXIT ;  /* 0x000000000000794d */ /* 0x000fea0003800000 */
.L_x_3:
        /* <DEDUP_REMOVED lines=14> */
.L_x_21:


//--------------------- .text._ZN7cutlass13device_kernelIN5flash19enable_sm80_to_sm89INS1_16FlashAttnFwdSm80INS1_25CollectiveMainloopFwdSm80ILi4ELi1ELb0EN4cute5tupleIJNS5_1CILi128EEENS7_ILi96EEENS7_ILi64EEEEEELi64ENS_10bfloat16_tEfNS_4arch4Sm80ELb0ELb1ELb1ELb1ELb0ELb0ELb1ELb0EEENS1_21CollectiveEpilogueFwdINS6_IJS8_SA_S9_EEENS6_IJNS7_ILi1EEESI_SI_EEESC_SE_Li128ELb1ELb1ELb0ELb0EEENS1_19SingleTileSchedulerILb1ELb0ELb1ELi128EEEEEEEEEvNT_6ParamsE --------------------------
	.section	.text._ZN7cutlass13device_kernelIN5flash19enable_sm80_to_sm89INS1_16FlashAttnFwdSm80INS1_25CollectiveMainloopFwdSm80ILi4ELi1ELb0EN4cute5tupleIJNS5_1CILi128EEENS7_ILi96EEENS7_ILi64EEEEEELi64ENS_10bfloat16_tEfNS_4arch4Sm80ELb0ELb1ELb1ELb1ELb0ELb0ELb1ELb0EEENS1_21CollectiveEpilogueFwdINS6_IJS8_SA_S9_EEENS6_IJNS7_ILi1EEESI_SI_EEESC_SE_Li128ELb1ELb1ELb0ELb0EEENS1_19SingleTileSchedulerILb1ELb0ELb1ELi128EEEEEEEEEvNT_6ParamsE,"ax",@progbits
	.align	128
.text._ZN7cutlass13device_kernelIN5flash19enable_sm80_to_sm89INS1_16FlashAttnFwdSm80INS1_25CollectiveMainloopFwdSm80ILi4ELi1ELb0EN4cute5tupleIJNS5_1CILi128EEENS7_ILi96EEENS7_ILi64EEEEEELi64ENS_10bfloat16_tEfNS_4arch4Sm80ELb0ELb1ELb1ELb1ELb0ELb0ELb1ELb0EEENS1_21CollectiveEpilogueFwdINS6_IJS8_SA_S9_EEENS6_IJNS7_ILi1EEESI_SI_EEESC_SE_Li128ELb1ELb1ELb0ELb0EEENS1_19SingleTileSchedulerILb1ELb0ELb1ELi128EEEEEEEEEvNT_6ParamsE:
        .type           _ZN7cutlass13device_kernelIN5flash19enable_sm80_to_sm89INS1_16FlashAttnFwdSm80INS1_25CollectiveMainloopFwdSm80ILi4ELi1ELb0EN4cute5tupleIJNS5_1CILi128EEENS7_ILi96EEENS7_ILi64EEEEEELi64ENS_10bfloat16_tEfNS_4arch4Sm80ELb0ELb1ELb1ELb1ELb0ELb0ELb1ELb0EEENS1_21CollectiveEpilogueFwdINS6_IJS8_SA_S9_EEENS6_IJNS7_ILi1EEESI_SI_EEESC_SE_Li128ELb1ELb1ELb0ELb0EEENS1_19SingleTileSchedulerILb1ELb0ELb1ELi128EEEEEEEEEvNT_6ParamsE,@function
        .size           _ZN7cutlass13device_kernelIN5flash19enable_sm80_to_sm89INS1_16FlashAttnFwdSm80INS1_25CollectiveMainloopFwdSm80ILi4ELi1ELb0EN4cute5tupleIJNS5_1CILi128EEENS7_ILi96EEENS7_ILi64EEEEEELi64ENS_10bfloat16_tEfNS_4arch4Sm80ELb0ELb1ELb1ELb1ELb0ELb0ELb1ELb0EEENS1_21CollectiveEpilogueFwdINS6_IJS8_SA_S9_EEENS6_IJNS7_ILi1EEESI_SI_EEESC_SE_Li128ELb1ELb1ELb0ELb0EEENS1_19SingleTileSchedulerILb1ELb0ELb1ELi128EEEEEEEEEvNT_6ParamsE,(.L_x_22 - _ZN7cutlass13device_kernelIN5flash19enable_sm80_to_sm89INS1_16FlashAttnFwdSm80INS1_25CollectiveMainloopFwdSm80ILi4ELi1ELb0EN4cute5tupleIJNS5_1CILi128EEENS7_ILi96EEENS7_ILi64EEEEEELi64ENS_10bfloat16_tEfNS_4arch4Sm80ELb0ELb1ELb1ELb1ELb0ELb0ELb1ELb0EEENS1_21CollectiveEpilogueFwdINS6_IJS8_SA_S9_EEENS6_IJNS7_ILi1EEESI_SI_EEESC_SE_Li128ELb1ELb1ELb0ELb0EEENS1_19SingleTileSchedulerILb1ELb0ELb1ELi128EEEEEEEEEvNT_6ParamsE)
        .other          _ZN7cutlass13device_kernelIN5flash19enable_sm80_to_sm89INS1_16FlashAttnFwdSm80INS1_25CollectiveMainloopFwdSm80ILi4ELi1ELb0EN4cute5tupleIJNS5_1CILi128EEENS7_ILi96EEENS7_ILi64EEEEEELi64ENS_10bfloat16_tEfNS_4arch4Sm80ELb0ELb1ELb1ELb1ELb0ELb0ELb1ELb0EEENS1_21CollectiveEpilogueFwdINS6_IJS8_SA_S9_EEENS6_IJNS7_ILi1EEESI_SI_EEESC_SE_Li128ELb1ELb1ELb0ELb0EEENS1_19SingleTileSchedulerILb1ELb0ELb1ELi128EEEEEEEEEvNT_6ParamsE,@"STO_CUDA_ENTRY STV_DEFAULT"
_ZN7cutlass13device_kernelIN5flash19enable_sm80_to_sm89INS1_16FlashAttnFwdSm80INS1_25CollectiveMainloopFwdSm80ILi4ELi1ELb0EN4cute5tupleIJNS5_1CILi128EEENS7_ILi96EEENS7_ILi64EEEEEELi64ENS_10bfloat16_tEfNS_4arch4Sm80ELb0ELb1ELb1ELb1ELb0ELb0ELb1ELb0EEENS1_21CollectiveEpilogueFwdINS6_IJS8_SA_S9_EEENS6_IJNS7_ILi1EEESI_SI_EEESC_SE_Li128ELb1ELb1ELb0ELb0EEENS1_19SingleTileSchedulerILb1ELb0ELb1ELi128EEEEEEEEEvNT_6ParamsE:
[----:B------:R-:W-:Y:S01]  /*0000*/  LDC R1, c[0x0][0x28] ;  /* 0x00000a00ff017b82 */ /* 0x000fe20000000800 */
[----:B------:R-:W-:Y:S05]  /*0010*/  EXIT ;  /* 0x000000000000794d */ /* 0x000fea0003800000 */
.L_x_4:
        /* <DEDUP_REMOVED lines=14> */
.L_x_22:


//--------------------- .text._ZN7cutlass13device_kernelIN5flash19enable_sm80_to_sm89INS1_16FlashAttnFwdSm80INS1_25CollectiveMainloopFwdSm80ILi4ELi1ELb0EN4cute5tupleIJNS5_1CILi128EEENS7_ILi96EEENS7_ILi64EEEEEELi64ENS_10bfloat16_tEfNS_4arch4Sm80ELb0ELb1ELb1ELb1ELb0ELb1ELb1ELb0EEENS1_21CollectiveEpilogueFwdINS6_IJS8_SA_S9_EEENS6_IJNS7_ILi1EEESI_SI_EEESC_SE_Li128ELb1ELb1ELb0ELb0EEENS1_19SingleTileSchedulerILb1ELb0ELb1ELi128EEEEEEEEEvNT_6ParamsE --------------------------
	.section	.text._ZN7cutlass13device_kernelIN5flash19enable_sm80_to_sm89INS1_16FlashAttnFwdSm80INS1_25CollectiveMainloopFwdSm80ILi4ELi1ELb0EN4cute5tupleIJNS5_1CILi128EEENS7_ILi96EEENS7_ILi64EEEEEELi64ENS_10bfloat16_tEfNS_4arch4Sm80ELb0ELb1ELb1ELb1ELb0ELb1ELb1ELb0EEENS1_21CollectiveEpilogueFwdINS6_IJS8_SA_S9_EEENS6_IJNS7_ILi1EEESI_SI_EEESC_SE_Li128ELb1ELb1ELb0ELb0EEENS1_19SingleTileSchedulerILb1ELb0ELb1ELi128EEEEEEEEEvNT_6ParamsE,"ax",@progbits
	.align	128
.text._ZN7cutlass13device_kernelIN5flash19enable_sm80_to_sm89INS1_16FlashAttnFwdSm80INS1_25CollectiveMainloopFwdSm80ILi4ELi1ELb0EN4cute5tupleIJNS5_1CILi128EEENS7_ILi96EEENS7_ILi64EEEEEELi64ENS_10bfloat16_tEfNS_4arch4Sm80ELb0ELb1ELb1ELb1ELb0ELb1ELb1ELb0EEENS1_21CollectiveEpilogueFwdINS6_IJS8_SA_S9_EEENS6_IJNS7_ILi1EEESI_SI_EEESC_SE_Li128ELb1ELb1ELb0ELb0EEENS1_19SingleTileSchedulerILb1ELb0ELb1ELi128EEEEEEEEEvNT_6ParamsE:
        .type           _ZN7cutlass13device_kernelIN5flash19enable_sm80_to_sm89INS1_16FlashAttnFwdSm80INS1_25CollectiveMainloopFwdSm80ILi4ELi1ELb0EN4cute5tupleIJNS5_1CILi128EEENS7_ILi96EEENS7_ILi64EEEEEELi64ENS_10bfloat16_tEfNS_4arch4Sm80ELb0ELb1ELb1ELb1ELb0ELb1ELb1ELb0EEENS1_21CollectiveEpilogueFwdINS6_IJS8_SA_S9_EEENS6_IJNS7_ILi1EEESI_SI_EEESC_SE_Li128ELb1ELb1ELb0ELb0EEENS1_19SingleTileSchedulerILb1ELb0ELb1ELi128EEEEEEEEEvNT_6ParamsE,@function
        .size           _ZN7cutlass13device_kernelIN5flash19enable_sm80_to_sm89INS1_16FlashAttnFwdSm80INS1_25CollectiveMainloopFwdSm80ILi4ELi1ELb0EN4cute5tupleIJNS5_1CILi128EEENS7_ILi96EEENS7_ILi64EEEEEELi64ENS_10bfloat16_tEfNS_4arch4Sm80ELb0ELb1ELb1ELb1ELb0ELb1ELb1ELb0EEENS1_21CollectiveEpilogueFwdINS6_IJS8_SA_S9_EEENS6_IJNS7_ILi1EEESI_SI_EEESC_SE_Li128ELb1ELb1ELb0ELb0EEENS1_19SingleTileSchedulerILb1ELb0ELb1ELi128EEEEEEEEEvNT_6ParamsE,(.L_x_23 - _ZN7cutlass13device_kernelIN5flash19enable_sm80_to_sm89INS1_16FlashAttnFwdSm80INS1_25CollectiveMainloopFwdSm80ILi4ELi1ELb0EN4cute5tupleIJNS5_1CILi128EEENS7_ILi96EEENS7_ILi64EEEEEELi64ENS_10bfloat16_tEfNS_4arch4Sm80ELb0ELb1ELb1ELb1ELb0ELb1ELb1ELb0EEENS1_21CollectiveEpilogueFwdINS6_IJS8_SA_S9_EEENS6_IJNS7_ILi1EEESI_SI_EEESC_SE_Li128ELb1ELb1ELb0ELb0EEENS1_19SingleTileSchedulerILb1ELb0ELb1ELi128EEEEEEEEEvNT_6ParamsE)
        .other          _ZN7cutlass13device_kernelIN5flash19enable_sm80_to_sm89INS1_16FlashAttnFwdSm80INS1_25CollectiveMainloopFwdSm80ILi4ELi1ELb0EN4cute5tupleIJNS5_1CILi128EEENS7_ILi96EEENS7_ILi64EEEEEELi64ENS_10bfloat16_tEfNS_4arch4Sm80ELb0ELb1ELb1ELb1ELb0ELb1ELb1ELb0EEENS1_21CollectiveEpilogueFwdINS6_IJS8_SA_S9_EEENS6_IJNS7_ILi1EEESI_SI_EEESC_SE_Li128ELb1ELb1ELb0ELb0EEENS1_19SingleTileSchedulerILb1ELb0ELb1ELi128EEEEEEEEEvNT_6ParamsE,@"STO_CUDA_ENTRY STV_DEFAULT"
_ZN7cutlass13device_kernelIN5flash19enable_sm80_to_sm89INS1_16FlashAttnFwdSm80INS1_25CollectiveMainloopFwdSm80ILi4ELi1ELb0EN4cute5tupleIJNS5_1CILi128EEENS7_ILi96EEENS7_ILi64EEEEEELi64ENS_10bfloat16_tEfNS_4arch4Sm80ELb0ELb1ELb1ELb1ELb0ELb1ELb1ELb0EEENS1_21CollectiveEpilogueFwdINS6_IJS8_SA_S9_EEENS6_IJNS7_ILi1EEESI_SI_EEESC_SE_Li128ELb1ELb1ELb0ELb0EEENS1_19SingleTileSchedulerILb1ELb0ELb1ELi128EEEEEEEEEvNT_6ParamsE:
[----:B------:R-:W-:Y:S01]  /*0000*/  LDC R1, c[0x0][0x28] ;  /* 0x00000a00ff017b82 */ /* 0x000fe20000000800 */
[----:B------:R-:W-:Y:S05]  /*0010*/  EXIT ;  /* 0x000000000000794d */ /* 0x000fea0003800000 */
.L_x_5:
        /* <DEDUP_REMOVED lines=14> */
.L_x_23:


//--------------------- .text._ZN7cutlass13device_kernelIN5flash19enable_sm80_to_sm89INS1_16FlashAttnFwdSm80INS1_25CollectiveMainloopFwdSm80ILi4ELi1ELb0EN4cute5tupleIJNS5_1CILi128EEENS7_ILi112EEENS7_ILi64EEEEEELi64ENS_10bfloat16_tEfNS_4arch4Sm80ELb1ELb0ELb1ELb0ELb0ELb0ELb1ELb0EEENS1_21CollectiveEpilogueFwdINS6_IJS8_SA_S9_EEENS6_IJNS7_ILi1EEESI_SI_EEESC_SE_Li128ELb0ELb1ELb0ELb0EEENS1_30DynamicPersistentTileSchedulerILi128ELi128ELb0ELb1ELb0EEEEEEEEEvNT_6ParamsE --------------------------
	.section	.text._ZN7cutlass13device_kernelIN5flash19enable_sm80_to_sm89INS1_16FlashAttnFwdSm80INS1_25CollectiveMainloopFwdSm80ILi4ELi1ELb0EN4cute5tupleIJNS5_1CILi128EEENS7_ILi112EEENS7_ILi64EEEEEELi64ENS_10bfloat16_tEfNS_4arch4Sm80ELb1ELb0ELb1ELb0ELb0ELb0ELb1ELb0EEENS1_21CollectiveEpilogueFwdINS6_IJS8_SA_S9_EEENS6_IJNS7_ILi1EEESI_SI_EEESC_SE_Li128ELb0ELb1ELb0ELb0EEENS1_30DynamicPersistentTileSchedulerILi128ELi128ELb0ELb1ELb0EEEEEEEEEvNT_6ParamsE,"ax",@progbits
	.align	128
.text._ZN7cutlass13device_kernelIN5flash19enable_sm80_to_sm89INS1_16FlashAttnFwdSm80INS1_25CollectiveMainloopFwdSm80ILi4ELi1ELb0EN4cute5tupleIJNS5_1CILi128EEENS7_ILi112EEENS7_ILi64EEEEEELi64ENS_10bfloat16_tEfNS_4arch4Sm80ELb1ELb0ELb1ELb0ELb0ELb0ELb1ELb0EEENS1_21CollectiveEpilogueFwdINS6_IJS8_SA_S9_EEENS6_IJNS7_ILi1EEESI_SI_EEESC_SE_Li128ELb0ELb1ELb0ELb0EEENS1_30DynamicPersistentTileSchedulerILi128ELi128ELb0ELb1ELb0EEEEEEEEEvNT_6ParamsE:
        .type           _ZN7cutlass13device_kernelIN5flash19enable_sm80_to_sm89INS1_16FlashAttnFwdSm80INS1_25CollectiveMainloopFwdSm80ILi4ELi1ELb0EN4cute5tupleIJNS5_1CILi128EEENS7_ILi112EEENS7_ILi64EEEEEELi64ENS_10bfloat16_tEfNS_4arch4Sm80ELb1ELb0ELb1ELb0ELb0ELb0ELb1ELb0EEENS1_21CollectiveEpilogueFwdINS6_IJS8_SA_S9_EEENS6_IJNS7_ILi1EEESI_SI_EEESC_SE_Li128ELb0ELb1ELb0ELb0EEENS1_30DynamicPersistentTileSchedulerILi128ELi128ELb0ELb1ELb0EEEEEEEEEvNT_6ParamsE,@function
        .size           _ZN7cutlass13device_kernelIN5flash19enable_sm80_to_sm89INS1_16FlashAttnFwdSm80INS1_25CollectiveMainloopFwdSm80ILi4ELi1ELb0EN4cute5tupleIJNS5_1CILi128EEENS7_ILi112EEENS7_ILi64EEEEEELi64ENS_10bfloat16_tEfNS_4arch4Sm80ELb1ELb0ELb1ELb0ELb0ELb0ELb1ELb0EEENS1_21CollectiveEpilogueFwdINS6_IJS8_SA_S9_EEENS6_IJNS7_ILi1EEESI_SI_EEESC_SE_Li128ELb0ELb1ELb0ELb0EEENS1_30DynamicPersistentTileSchedulerILi128ELi128ELb0ELb1ELb0EEEEEEEEEvNT_6ParamsE,(.L_x_24 - _ZN7cutlass13device_kernelIN5flash19enable_sm80_to_sm89INS1_16FlashAttnFwdSm80INS1_25CollectiveMainloopFwdSm80ILi4ELi1ELb0EN4cute5tupleIJNS5_1CILi128EEENS7_ILi112EEENS7_ILi64EEEEEELi64ENS_10bfloat16_tEfNS_4arch4Sm80ELb1ELb0ELb1ELb0ELb0ELb0ELb1ELb0EEENS1_21CollectiveEpilogueFwdINS6_IJS8_SA_S9_EEENS6_IJNS7_ILi1EEESI_SI_EEESC_SE_Li128ELb0ELb1ELb0ELb0EEENS1_30DynamicPersistentTileSchedulerILi128ELi128ELb0ELb1ELb0EEEEEEEEEvNT_6ParamsE)
        .other          _ZN7cutlass13device_kernelIN5flash19enable_sm80_to_sm89INS1_16FlashAttnFwdSm80INS1_25CollectiveMainloopFwdSm80ILi4ELi1ELb0EN4cute5tupleIJNS5_1CILi128EEENS7_ILi112EEENS7_ILi64EEEEEELi64ENS_10bfloat16_tEfNS_4arch4Sm80ELb1ELb0ELb1ELb0ELb0ELb0ELb1ELb0EEENS1_21CollectiveEpilogueFwdINS6_IJS8_SA_S9_EEENS6_IJNS7_ILi1EEESI_SI_EEESC_SE_Li128ELb0ELb1ELb0ELb0EEENS1_30DynamicPersistentTileSchedulerILi128ELi128ELb0ELb1ELb0EEEEEEEEEvNT_6ParamsE,@"STO_CUDA_ENTRY STV_DEFAULT"
_ZN7cutlass13device_kernelIN5flash19enable_sm80_to_sm89INS1_16FlashAttnFwdSm80INS1_25CollectiveMainloopFwdSm80ILi4ELi1ELb0EN4cute5tupleIJNS5_1CILi128EEENS7_ILi112EEENS7_ILi64EEEEEELi64ENS_10bfloat16_tEfNS_4arch4Sm80ELb1ELb0ELb1ELb0ELb0ELb0ELb1ELb0EEENS1_21CollectiveEpilogueFwdINS6_IJS8_SA_S9_EEENS6_IJNS7_ILi1EEESI_SI_EEESC_SE_Li128ELb0ELb1ELb0ELb0EEENS1_30DynamicPersistentTileSchedulerILi128ELi128ELb0ELb1ELb0EEEEEEEEEvNT_6ParamsE:
[----:B------:R-:W-:Y:S01]  /*0000*/  LDC R1, c[0x0][0x28] ;  /* 0x00000a00ff017b82 */ /* 0x000fe20000000800 */
[----:B------:R-:W-:Y:S05]  /*0010*/  EXIT ;  /* 0x000000000000794d */ /* 0x000fea0003800000 */
.L_x_6:
        /* <DEDUP_REMOVED lines=14> */
.L_x_24:


//--------------------- .text._ZN7cutlass13device_kernelIN5flash19enable_sm80_to_sm89INS1_16FlashAttnFwdSm80INS1_25CollectiveMainloopFwdSm80ILi4ELi1ELb0EN4cute5tupleIJNS5_1CILi128EEENS7_ILi112EEENS7_ILi64EEEEEELi64ENS_10bfloat16_tEfNS_4arch4Sm80ELb1ELb0ELb1ELb1ELb0ELb0ELb1ELb0EEENS1_21CollectiveEpilogueFwdINS6_IJS8_SA_S9_EEENS6_IJNS7_ILi1EEESI_SI_EEESC_SE_Li128ELb1ELb1ELb0ELb0EEENS1_19SingleTileSchedulerILb1ELb0ELb1ELi128EEEEEEEEEvNT_6ParamsE --------------------------
	.section	.text._ZN7cutlass13device_kernelIN5flash19enable_sm80_to_sm89INS1_16FlashAttnFwdSm80INS1_25CollectiveMainloopFwdSm80ILi4ELi1ELb0EN4cute5tupleIJNS5_1CILi128EEENS7_ILi112EEENS7_ILi64EEEEEELi64ENS_10bfloat16_tEfNS_4arch4Sm80ELb1ELb0ELb1ELb1ELb0ELb0ELb1ELb0EEENS1_21CollectiveEpilogueFwdINS6_IJS8_SA_S9_EEENS6_IJNS7_ILi1EEESI_SI_EEESC_SE_Li128ELb1ELb1ELb0ELb0EEENS1_19SingleTileSchedulerILb1ELb0ELb1ELi128EEEEEEEEEvNT_6ParamsE,"ax",@progbits
	.align	128
.text._ZN7cutlass13device_kernelIN5flash19enable_sm80_to_sm89INS1_16FlashAttnFwdSm80INS1_25CollectiveMainloopFwdSm80ILi4ELi1ELb0EN4cute5tupleIJNS5_1CILi128EEENS7_ILi112EEENS7_ILi64EEEEEELi64ENS_10bfloat16_tEfNS_4arch4Sm80ELb1ELb0ELb1ELb1ELb0ELb0ELb1ELb0EEENS1_21CollectiveEpilogueFwdINS6_IJS8_SA_S9_EEENS6_IJNS7_ILi1EEESI_SI_EEESC_SE_Li128ELb1ELb1ELb0ELb0EEENS1_19SingleTileSchedulerILb1ELb0ELb1ELi128EEEEEEEEEvNT_6ParamsE:
        .type           _ZN7cutlass13device_kernelIN5flash19enable_sm80_to_sm89INS1_16FlashAttnFwdSm80INS1_25CollectiveMainloopFwdSm80ILi4ELi1ELb0EN4cute5tupleIJNS5_1CILi128EEENS7_ILi112EEENS7_ILi64EEEEEELi64ENS_10bfloat16_tEfNS_4arch4Sm80ELb1ELb0ELb1ELb1ELb0ELb0ELb1ELb0EEENS1_21CollectiveEpilogueFwdINS6_IJS8_SA_S9_EEENS6_IJNS7_ILi1EEESI_SI_EEESC_SE_Li128ELb1ELb1ELb0ELb0EEENS1_19SingleTileSchedulerILb1ELb0ELb1ELi128EEEEEEEEEvNT_6ParamsE,@function
        .size           _ZN7cutlass13device_kernelIN5flash19enable_sm80_to_sm89INS1_16FlashAttnFwdSm80INS1_25CollectiveMainloopFwdSm80ILi4ELi1ELb0EN4cute5tupleIJNS5_1CILi128EEENS7_ILi112EEENS7_ILi64EEEEEELi64ENS_10bfloat16_tEfNS_4arch4Sm80ELb1ELb0ELb1ELb1ELb0ELb0ELb1ELb0EEENS1_21CollectiveEpilogueFwdINS6_IJS8_SA_S9_EEENS6_IJNS7_ILi1EEESI_SI_EEESC_SE_Li128ELb1ELb1ELb0ELb0EEENS1_19SingleTileSchedulerILb1ELb0ELb1ELi128EEEEEEEEEvNT_6ParamsE,(.L_x_25 - _ZN7cutlass13device_kernelIN5flash19enable_sm80_to_sm89INS1_16FlashAttnFwdSm80INS1_25CollectiveMainloopFwdSm80ILi4ELi1ELb0EN4cute5tupleIJNS5_1CILi128EEENS7_ILi112EEENS7_ILi64EEEEEELi64ENS_10bfloat16_tEfNS_4arch4Sm80ELb1ELb0ELb1ELb1ELb0ELb0ELb1ELb0EEENS1_21CollectiveEpilogueFwdINS6_IJS8_SA_S9_EEENS6_IJNS7_ILi1EEESI_SI_EEESC_SE_Li128ELb1ELb1ELb0ELb0EEENS1_19SingleTileSchedulerILb1ELb0ELb1ELi128EEEEEEEEEvNT_6ParamsE)
        .other          _ZN7cutlass13device_kernelIN5flash19enable_sm80_to_sm89INS1_16FlashAttnFwdSm80INS1_25CollectiveMainloopFwdSm80ILi4ELi1ELb0EN4cute5tupleIJNS5_1CILi128EEENS7_ILi112EEENS7_ILi64EEEEEELi64ENS_10bfloat16_tEfNS_4arch4Sm80ELb1ELb0ELb1ELb1ELb0ELb0ELb1ELb0EEENS1_21CollectiveEpilogueFwdINS6_IJS8_SA_S9_EEENS6_IJNS7_ILi1EEESI_SI_EEESC_SE_Li128ELb1ELb1ELb0ELb0EEENS1_19SingleTileSchedulerILb1ELb0ELb1ELi128EEEEEEEEEvNT_6ParamsE,@"STO_CUDA_ENTRY STV_DEFAULT"
_ZN7cutlass13device_kernelIN5flash19enable_sm80_to_sm89INS1_16FlashAttnFwdSm80INS1_25CollectiveMainloopFwdSm80ILi4ELi1ELb0EN4cute5tupleIJNS5_1CILi128EEENS7_ILi112EEENS7_ILi64EEEEEELi64ENS_10bfloat16_tEfNS_4arch4Sm80ELb1ELb0ELb1ELb1ELb0ELb0ELb1ELb0EEENS1_21CollectiveEpilogueFwdINS6_IJS8_SA_S9_EEENS6_IJNS7_ILi1EEESI_SI_EEESC_SE_Li128ELb1ELb1ELb0ELb0EEENS1_19SingleTileSchedulerILb1ELb0ELb1ELi128EEEEEEEEEvNT_6ParamsE:
[----:B------:R-:W-:Y:S01]  /*0000*/  LDC R1, c[0x0][0x28] ;  /* 0x00000a00ff017b82 */ /* 0x000fe20000000800 */
[----:B------:R-:W-:Y:S05]  /*0010*/  EXIT ;  /* 0x000000000000794d */ /* 0x000fea0003800000 */
.L_x_7:
        /* <DEDUP_REMOVED lines=14> */
.L_x_25:


//--------------------- .text._ZN7cutlass13device_kernelIN5flash19enable_sm80_to_sm89INS1_16FlashAttnFwdSm80INS1_25CollectiveMainloopFwdSm80ILi4ELi1ELb0EN4cute5tupleIJNS5_1CILi128EEENS7_ILi112EEENS7_ILi64EEEEEELi64ENS_10bfloat16_tEfNS_4arch4Sm80ELb1ELb0ELb1ELb1ELb0ELb1ELb1ELb0EEENS1_21CollectiveEpilogueFwdINS6_IJS8_SA_S9_EEENS6_IJNS7_ILi1EEESI_SI_EEESC_SE_Li128ELb1ELb1ELb0ELb0EEENS1_19SingleTileSchedulerILb1ELb0ELb1ELi128EEEEEEEEEvNT_6ParamsE --------------------------
	.section	.text._ZN7cutlass13device_kernelIN5flash19enable_sm80_to_sm89INS1_16FlashAttnFwdSm80INS1_25CollectiveMainloopFwdSm80ILi4ELi1ELb0EN4cute5tupleIJNS5_1CILi128EEENS7_ILi112EEENS7_ILi64EEEEEELi64ENS_10bfloat16_tEfNS_4arch4Sm80ELb1ELb0ELb1ELb1ELb0ELb1ELb1ELb0EEENS1_21CollectiveEpilogueFwdINS6_IJS8_SA_S9_EEENS6_IJNS7_ILi1EEESI_SI_EEESC_SE_Li128ELb1ELb1ELb0ELb0EEENS1_19SingleTileSchedulerILb1ELb0ELb1ELi128EEEEEEEEEvNT_6ParamsE,"ax",@progbits
	.align	128
.text._ZN7cutlass13device_kernelIN5flash19enable_sm80_to_sm89INS1_16FlashAttnFwdSm80INS1_25CollectiveMainloopFwdSm80ILi4ELi1ELb0EN4cute5tupleIJNS5_1CILi128EEENS7_ILi112EEENS7_ILi64EEEEEELi64ENS_10bfloat16_tEfNS_4arch4Sm80ELb1ELb0ELb1ELb1ELb0ELb1ELb1ELb0EEENS1_21CollectiveEpilogueFwdINS6_IJS8_SA_S9_EEENS6_IJNS7_ILi1EEESI_SI_EEESC_SE_Li128ELb1ELb1ELb0ELb0EEENS1_19SingleTileSchedulerILb1ELb0ELb1ELi128EEEEEEEEEvNT_6ParamsE:
        .type           _ZN7cutlass13device_kernelIN5flash19enable_sm80_to_sm89INS1_16FlashAttnFwdSm80INS1_25CollectiveMainloopFwdSm80ILi4ELi1ELb0EN4cute5tupleIJNS5_1CILi128EEENS7_ILi112EEENS7_ILi64EEEEEELi64ENS_10bfloat16_tEfNS_4arch4Sm80ELb1ELb0ELb1ELb1ELb0ELb1ELb1ELb0EEENS1_21CollectiveEpilogueFwdINS6_IJS8_SA_S9_EEENS6_IJNS7_ILi1EEESI_SI_EEESC_SE_Li128ELb1ELb1ELb0ELb0EEENS1_19SingleTileSchedulerILb1ELb0ELb1ELi128EEEEEEEEEvNT_6ParamsE,@function
        .size           _ZN7cutlass13device_kernelIN5flash19enable_sm80_to_sm89INS1_16FlashAttnFwdSm80INS1_25CollectiveMainloopFwdSm80ILi4ELi1ELb0EN4cute5tupleIJNS5_1CILi128EEENS7_ILi112EEENS7_ILi64EEEEEELi64ENS_10bfloat16_tEfNS_4arch4Sm80ELb1ELb0ELb1ELb1ELb0ELb1ELb1ELb0EEENS1_21CollectiveEpilogueFwdINS6_IJS8_SA_S9_EEENS6_IJNS7_ILi1EEESI_SI_EEESC_SE_Li128ELb1ELb1ELb0ELb0EEENS1_19SingleTileSchedulerILb1ELb0ELb1ELi128EEEEEEEEEvNT_6ParamsE,(.L_x_26 - _ZN7cutlass13device_kernelIN5flash19enable_sm80_to_sm89INS1_16FlashAttnFwdSm80INS1_25CollectiveMainloopFwdSm80ILi4ELi1ELb0EN4cute5tupleIJNS5_1CILi128EEENS7_ILi112EEENS7_ILi64EEEEEELi64ENS_10bfloat16_tEfNS_4arch4Sm80ELb1ELb0ELb1ELb1ELb0ELb1ELb1ELb0EEENS1_21CollectiveEpilogueFwdINS6_IJS8_SA_S9_EEENS6_IJNS7_ILi1EEESI_SI_EEESC_SE_Li128ELb1ELb1ELb0ELb0EEENS1_19SingleTileSchedulerILb1ELb0ELb1ELi128EEEEEEEEEvNT_6ParamsE)
        .other          _ZN7cutlass13device_kernelIN5flash19enable_sm80_to_sm89INS1_16FlashAttnFwdSm80INS1_25CollectiveMainloopFwdSm80ILi4ELi1ELb0EN4cute5tupleIJNS5_1CILi128EEENS7_ILi112EEENS7_ILi64EEEEEELi64ENS_10bfloat16_tEfNS_4arch4Sm80ELb1ELb0ELb1ELb1ELb0ELb1ELb1ELb0EEENS1_21CollectiveEpilogueFwdINS6_IJS8_SA_S9_EEENS6_IJNS7_ILi1EEESI_SI_EEESC_SE_Li128ELb1ELb1ELb0ELb0EEENS1_19SingleTileSchedulerILb1ELb0ELb1ELi128EEEEEEEEEvNT_6ParamsE,@"STO_CUDA_ENTRY STV_DEFAULT"
_ZN7cutlass13device_kernelIN5flash19enable_sm80_to_sm89INS1_16FlashAttnFwdSm80INS1_25CollectiveMainloopFwdSm80ILi4ELi1ELb0EN4cute5tupleIJNS5_1CILi128EEENS7_ILi112EEENS7_ILi64EEEEEELi64ENS_10bfloat16_tEfNS_4arch4Sm80ELb1ELb0ELb1ELb1ELb0ELb1ELb1ELb0EEENS1_21CollectiveEpilogueFwdINS6_IJS8_SA_S9_EEENS6_IJNS7_ILi1EEESI_SI_EEESC_SE_Li128ELb1ELb1ELb0ELb0EEENS1_19SingleTileSchedulerILb1ELb0ELb1ELi128EEEEEEEEEvNT_6ParamsE:
[----:B------:R-:W-:Y:S01]  /*0000*/  LDC R1, c[0x0][0x28] ;  /* 0x00000a00ff017b82 */ /* 0x000fe20000000800 */
[----:B------:R-:W-:Y:S05]  /*0010*/  EXIT ;  /* 0x000000000000794d */ /* 0x000fea0003800000 */
.L_x_8:
        /* <DEDUP_REMOVED lines=14> */
.L_x_26:


//--------------------- .text._ZN7cutlass13device_kernelIN5flash19enable_sm80_to_sm89INS1_16FlashAttnFwdSm80INS1_25CollectiveMainloopFwdSm80ILi4ELi1ELb0EN4cute5tupleIJNS5_1CILi128EEENS7_ILi112EEENS7_ILi64EEEEEELi64ENS_10bfloat16_tEfNS_4arch4Sm80ELb0ELb0ELb0ELb0ELb0ELb0ELb1ELb0EEENS1_21CollectiveEpilogueFwdINS6_IJS8_SA_S9_EEENS6_IJNS7_ILi1EEESI_SI_EEESC_SE_Li128ELb0ELb1ELb0ELb0EEENS1_19SingleTileSchedulerILb0ELb0ELb1ELi128EEEEEEEEEvNT_6ParamsE --------------------------
	.section	.text._ZN7cutlass13device_kernelIN5flash19enable_sm80_to_sm89INS1_16FlashAttnFwdSm80INS1_25CollectiveMainloopFwdSm80ILi4ELi1ELb0EN4cute5tupleIJNS5_1CILi128EEENS7_ILi112EEENS7_ILi64EEEEEELi64ENS_10bfloat16_tEfNS_4arch4Sm80ELb0ELb0ELb0ELb0ELb0ELb0ELb1ELb0EEENS1_21CollectiveEpilogueFwdINS6_IJS8_SA_S9_EEENS6_IJNS7_ILi1EEESI_SI_EEESC_SE_Li128ELb0ELb1ELb0ELb0EEENS1_19SingleTileSchedulerILb0ELb0ELb1ELi128EEEEEEEEEvNT_6ParamsE,"ax",@progbits
	.align	128
.text._ZN7cutlass13device_kernelIN5flash19enable_sm80_to_sm89INS1_16FlashAttnFwdSm80INS1_25CollectiveMainloopFwdSm80ILi4ELi1ELb0EN4cute5tupleIJNS5_1CILi128EEENS7_ILi112EEENS7_ILi64EEEEEELi64ENS_10bfloat16_tEfNS_4arch4Sm80ELb0ELb0ELb0ELb0ELb0ELb0ELb1ELb0EEENS1_21CollectiveEpilogueFwdINS6_IJS8_SA_S9_EEENS6_IJNS7_ILi1EEESI_SI_EEESC_SE_Li128ELb0ELb1ELb0ELb0EEENS1_19SingleTileSchedulerILb0ELb0ELb1ELi128EEEEEEEEEvNT_6ParamsE:
        .type           _ZN7cutlass13device_kernelIN5flash19enable_sm80_to_sm89INS1_16FlashAttnFwdSm80INS1_25CollectiveMainloopFwdSm80ILi4ELi1ELb0EN4cute5tupleIJNS5_1CILi128EEENS7_ILi112EEENS7_ILi64EEEEEELi64ENS_10bfloat16_tEfNS_4arch4Sm80ELb0ELb0ELb0ELb0ELb0ELb0ELb1ELb0EEENS1_21CollectiveEpilogueFwdINS6_IJS8_SA_S9_EEENS6_IJNS7_ILi1EEESI_SI_EEESC_SE_Li128ELb0ELb1ELb0ELb0EEENS1_19SingleTileSchedulerILb0ELb0ELb1ELi128EEEEEEEEEvNT_6ParamsE,@function
        .size           _ZN7cutlass13device_kernelIN5flash19enable_sm80_to_sm89INS1_16FlashAttnFwdSm80INS1_25CollectiveMainloopFwdSm80ILi4ELi1ELb0EN4cute5tupleIJNS5_1CILi128EEENS7_ILi112EEENS7_ILi64EEEEEELi64ENS_10bfloat16_tEfNS_4arch4Sm80ELb0ELb0ELb0ELb0ELb0ELb0ELb1ELb0EEENS1_21CollectiveEpilogueFwdINS6_IJS8_SA_S9_EEENS6_IJNS7_ILi1EEESI_SI_EEESC_SE_Li128ELb0ELb1ELb0ELb0EEENS1_19SingleTileSchedulerILb0ELb0ELb1ELi128EEEEEEEEEvNT_6ParamsE,(.L_x_27 - _ZN7cutlass13device_kernelIN5flash19enable_sm80_to_sm89INS1_16FlashAttnFwdSm80INS1_25CollectiveMainloopFwdSm80ILi4ELi1ELb0EN4cute5tupleIJNS5_1CILi128EEENS7_ILi112EEENS7_ILi64EEEEEELi64ENS_10bfloat16_tEfNS_4arch4Sm80ELb0ELb0ELb0ELb0ELb0ELb0ELb1ELb0EEENS1_21CollectiveEpilogueFwdINS6_IJS8_SA_S9_EEENS6_IJNS7_ILi1EEESI_SI_EEESC_SE_Li128ELb0ELb1ELb0ELb0EEENS1_19SingleTileSchedulerILb0ELb0ELb1ELi128EEEEEEEEEvNT_6ParamsE)
        .other          _ZN7cutlass13device_kernelIN5flash19enable_sm80_to_sm89INS1_16FlashAttnFwdSm80INS1_25CollectiveMainloopFwdSm80ILi4ELi1ELb0EN4cute5tupleIJNS5_1CILi128EEENS7_ILi112EEENS7_ILi64EEEEEELi64ENS_10bfloat16_tEfNS_4arch4Sm80ELb0ELb0ELb0ELb0ELb0ELb0ELb1ELb0EEENS1_21CollectiveEpilogueFwdINS6_IJS8_SA_S9_EEENS6_IJNS7_ILi1EEESI_SI_EEESC_SE_Li128ELb0ELb1ELb0ELb0EEENS1_19SingleTileSchedulerILb0ELb0ELb1ELi128EEEEEEEEEvNT_6ParamsE,@"STO_CUDA_ENTRY STV_DEFAULT"
_ZN7cutlass13device_kernelIN5flash19enable_sm80_to_sm89INS1_16FlashAttnFwdSm80INS1_25CollectiveMainloopFwdSm80ILi4ELi1ELb0EN4cute5tupleIJNS5_1CILi128EEENS7_ILi112EEENS7_ILi64EEEEEELi64ENS_10bfloat16_tEfNS_4arch4Sm80ELb0ELb0ELb0ELb0ELb0ELb0ELb1ELb0EEENS1_21CollectiveEpilogueFwdINS6_IJS8_SA_S9_EEENS6_IJNS7_ILi1EEESI_SI_EEESC_SE_Li128ELb0ELb1ELb0ELb0EEENS1_19SingleTileSchedulerILb0ELb0ELb1ELi128EEEEEEEEEvNT_6ParamsE:
[----:B------:R-:W-:Y:S01]  /*0000*/  LDC R1, c[0x0][0x28] ;  /* 0x00000a00ff017b82 */ /* 0x000fe20000000800 */
[----:B------:R-:W-:Y:S05]  /*0010*/  EXIT ;  /* 0x000000000000794d */ /* 0x000fea0003800000 */
.L_x_9:
        /* <DEDUP_REMOVED lines=14> */
.L_x_27:


//--------------------- .text._ZN7cutlass13device_kernelIN5flash19enable_sm80_to_sm89INS1_16FlashAttnFwdSm80INS1_25CollectiveMainloopFwdSm80ILi4ELi1ELb0EN4cute5tupleIJNS5_1CILi128EEENS7_ILi112EEENS7_ILi64EEEEEELi64ENS_10bfloat16_tEfNS_4arch4Sm80ELb0ELb0ELb0ELb1ELb0ELb0ELb1ELb0EEENS1_21CollectiveEpilogueFwdINS6_IJS8_SA_S9_EEENS6_IJNS7_ILi1EEESI_SI_EEESC_SE_Li128ELb1ELb1ELb0ELb0EEENS1_19SingleTileSchedulerILb1ELb0ELb1ELi128EEEEEEEEEvNT_6ParamsE --------------------------
	.section	.text._ZN7cutlass13device_kernelIN5flash19enable_sm80_to_sm89INS1_16FlashAttnFwdSm80INS1_25CollectiveMainloopFwdSm80ILi4ELi1ELb0EN4cute5tupleIJNS5_1CILi128EEENS7_ILi112EEENS7_ILi64EEEEEELi64ENS_10bfloat16_tEfNS_4arch4Sm80ELb0ELb0ELb0ELb1ELb0ELb0ELb1ELb0EEENS1_21CollectiveEpilogueFwdINS6_IJS8_SA_S9_EEENS6_IJNS7_ILi1EEESI_SI_EEESC_SE_Li128ELb1ELb1ELb0ELb0EEENS1_19SingleTileSchedulerILb1ELb0ELb1ELi128EEEEEEEEEvNT_6ParamsE,"ax",@progbits
	.align	128
.text._ZN7cutlass13device_kernelIN5flash19enable_sm80_to_sm89INS1_16FlashAttnFwdSm80INS1_25CollectiveMainloopFwdSm80ILi4ELi1ELb0EN4cute5tupleIJNS5_1CILi128EEENS7_ILi112EEENS7_ILi64EEEEEELi64ENS_10bfloat16_tEfNS_4arch4Sm80ELb0ELb0ELb0ELb1ELb0ELb0ELb1ELb0EEENS1_21CollectiveEpilogueFwdINS6_IJS8_SA_S9_EEENS6_IJNS7_ILi1EEESI_SI_EEESC_SE_Li128ELb1ELb1ELb0ELb0EEENS1_19SingleTileSchedulerILb1ELb0ELb1ELi128EEEEEEEEEvNT_6ParamsE:
        .type           _ZN7cutlass13device_kernelIN5flash19enable_sm80_to_sm89INS1_16FlashAttnFwdSm80INS1_25CollectiveMainloopFwdSm80ILi4ELi1ELb0EN4cute5tupleIJNS5_1CILi128EEENS7_ILi112EEENS7_ILi64EEEEEELi64ENS_10bfloat16_tEfNS_4arch4Sm80ELb0ELb0ELb0ELb1ELb0ELb0ELb1ELb0EEENS1_21CollectiveEpilogueFwdINS6_IJS8_SA_S9_EEENS6_IJNS7_ILi1EEESI_SI_EEESC_SE_Li128ELb1ELb1ELb0ELb0EEENS1_19SingleTileSchedulerILb1ELb0ELb1ELi128EEEEEEEEEvNT_6ParamsE,@function
        .size           _ZN7cutlass13device_kernelIN5flash19enable_sm80_to_sm89INS1_16FlashAttnFwdSm80INS1_25CollectiveMainloopFwdSm80ILi4ELi1ELb0EN4cute5tupleIJNS5_1CILi128EEENS7_ILi112EEENS7_ILi64EEEEEELi64ENS_10bfloat16_tEfNS_4arch4Sm80ELb0ELb0ELb0ELb1ELb0ELb0ELb1ELb0EEENS1_21CollectiveEpilogueFwdINS6_IJS8_SA_S9_EEENS6_IJNS7_ILi1EEESI_SI_EEESC_SE_Li128ELb1ELb1ELb0ELb0EEENS1_19SingleTileSchedulerILb1ELb0ELb1ELi128EEEEEEEEEvNT_6ParamsE,(.L_x_28 - _ZN7cutlass13device_kernelIN5flash19enable_sm80_to_sm89INS1_16FlashAttnFwdSm80INS1_25CollectiveMainloopFwdSm80ILi4ELi1ELb0EN4cute5tupleIJNS5_1CILi128EEENS7_ILi112EEENS7_ILi64EEEEEELi64ENS_10bfloat16_tEfNS_4arch4Sm80ELb0ELb0ELb0ELb1ELb0ELb0ELb1ELb0EEENS1_21CollectiveEpilogueFwdINS6_IJS8_SA_S9_EEENS6_IJNS7_ILi1EEESI_SI_EEESC_SE_Li128ELb1ELb1ELb0ELb0EEENS1_19SingleTileSchedulerILb1ELb0ELb1ELi128EEEEEEEEEvNT_6ParamsE)
        .other          _ZN7cutlass13device_kernelIN5flash19enable_sm80_to_sm89INS1_16FlashAttnFwdSm80INS1_25CollectiveMainloopFwdSm80ILi4ELi1ELb0EN4cute5tupleIJNS5_1CILi128EEENS7_ILi112EEENS7_ILi64EEEEEELi64ENS_10bfloat16_tEfNS_4arch4Sm80ELb0ELb0ELb0ELb1ELb0ELb0ELb1ELb0EEENS1_21CollectiveEpilogueFwdINS6_IJS8_SA_S9_EEENS6_IJNS7_ILi1EEESI_SI_EEESC_SE_Li128ELb1ELb1ELb0ELb0EEENS1_19SingleTileSchedulerILb1ELb0ELb1ELi128EEEEEEEEEvNT_6ParamsE,@"STO_CUDA_ENTRY STV_DEFAULT"
_ZN7cutlass13device_kernelIN5flash19enable_sm80_to_sm89INS1_16FlashAttnFwdSm80INS1_25CollectiveMainloopFwdSm80ILi4ELi1ELb0EN4cute5tupleIJNS5_1CILi128EEENS7_ILi112EEENS7_ILi64EEEEEELi64ENS_10bfloat16_tEfNS_4arch4Sm80ELb0ELb0ELb0ELb1ELb0ELb0ELb1ELb0EEENS1_21CollectiveEpilogueFwdINS6_IJS8_SA_S9_EEENS6_IJNS7_ILi1EEESI_SI_EEESC_SE_Li128ELb1ELb1ELb0ELb0EEENS1_19SingleTileSchedulerILb1ELb0ELb1ELi128EEEEEEEEEvNT_6ParamsE:
[----:B------:R-:W-:Y:S01]  /*0000*/  LDC R1, c[0x0][0x28] ;  /* 0x00000a00ff017b82 */ /* 0x000fe20000000800 */
[----:B------:R-:W-:Y:S05]  /*0010*/  EXIT ;  /* 0x000000000000794d */ /* 0x000fea0003800000 */
.L_x_10:
        /* <DEDUP_REMOVED lines=14> */
.L_x_28:


//--------------------- .text._ZN7cutlass13device_kernelIN5flash19enable_sm80_to_sm89INS1_16FlashAttnFwdSm80INS1_25CollectiveMainloopFwdSm80ILi4ELi1ELb0EN4cute5tupleIJNS5_1CILi128EEENS7_ILi112EEENS7_ILi64EEEEEELi64ENS_10bfloat16_tEfNS_4arch4Sm80ELb0ELb0ELb0ELb1ELb0ELb1ELb1ELb0EEENS1_21CollectiveEpilogueFwdINS6_IJS8_SA_S9_EEENS6_IJNS7_ILi1EEESI_SI_EEESC_SE_Li128ELb1ELb1ELb0ELb0EEENS1_19SingleTileSchedulerILb1ELb0ELb1ELi128EEEEEEEEEvNT_6ParamsE --------------------------
	.section	.text._ZN7cutlass13device_kernelIN5flash19enable_sm80_to_sm89INS1_16FlashAttnFwdSm80INS1_25CollectiveMainloopFwdSm80ILi4ELi1ELb0EN4cute5tupleIJNS5_1CILi128EEENS7_ILi112EEENS7_ILi64EEEEEELi64ENS_10bfloat16_tEfNS_4arch4Sm80ELb0ELb0ELb0ELb1ELb0ELb1ELb1ELb0EEENS1_21CollectiveEpilogueFwdINS6_IJS8_SA_S9_EEENS6_IJNS7_ILi1EEESI_SI_EEESC_SE_Li128ELb1ELb1ELb0ELb0EEENS1_19SingleTileSchedulerILb1ELb0ELb1ELi128EEEEEEEEEvNT_6ParamsE,"ax",@progbits
	.align	128
.text._ZN7cutlass13device_kernelIN5flash19enable_sm80_to_sm89INS1_16FlashAttnFwdSm80INS1_25CollectiveMainloopFwdSm80ILi4ELi1ELb0EN4cute5tupleIJNS5_1CILi128EEENS7_ILi112EEENS7_ILi64EEEEEELi64ENS_10bfloat16_tEfNS_4arch4Sm80ELb0ELb0ELb0ELb1ELb0ELb1ELb1ELb0EEENS1_21CollectiveEpilogueFwdINS6_IJS8_SA_S9_EEENS6_IJNS7_ILi1EEESI_SI_EEESC_SE_Li128ELb1ELb1ELb0ELb0EEENS1_19SingleTileSchedulerILb1ELb0ELb1ELi128EEEEEEEEEvNT_6ParamsE:
        .type           _ZN7cutlass13device_kernelIN5flash19enable_sm80_to_sm89INS1_16FlashAttnFwdSm80INS1_25CollectiveMainloopFwdSm80ILi4ELi1ELb0EN4cute5tupleIJNS5_1CILi128EEENS7_ILi112EEENS7_ILi64EEEEEELi64ENS_10bfloat16_tEfNS_4arch4Sm80ELb0ELb0ELb0ELb1ELb0ELb1ELb1ELb0EEENS1_21CollectiveEpilogueFwdINS6_IJS8_SA_S9_EEENS6_IJNS7_ILi1EEESI_SI_EEESC_SE_Li128ELb1ELb1ELb0ELb0EEENS1_19SingleTileSchedulerILb1ELb0ELb1ELi128EEEEEEEEEvNT_6ParamsE,@function
        .size           _ZN7cutlass13device_kernelIN5flash19enable_sm80_to_sm89INS1_16FlashAttnFwdSm80INS1_25CollectiveMainloopFwdSm80ILi4ELi1ELb0EN4cute5tupleIJNS5_1CILi128EEENS7_ILi112EEENS7_ILi64EEEEEELi64ENS_10bfloat16_tEfNS_4arch4Sm80ELb0ELb0ELb0ELb1ELb0ELb1ELb1ELb0EEENS1_21CollectiveEpilogueFwdINS6_IJS8_SA_S9_EEENS6_IJNS7_ILi1EEESI_SI_EEESC_SE_Li128ELb1ELb1ELb0ELb0EEENS1_19SingleTileSchedulerILb1ELb0ELb1ELi128EEEEEEEEEvNT_6ParamsE,(.L_x_29 - _ZN7cutlass13device_kernelIN5flash19enable_sm80_to_sm89INS1_16FlashAttnFwdSm80INS1_25CollectiveMainloopFwdSm80ILi4ELi1ELb0EN4cute5tupleIJNS5_1CILi128EEENS7_ILi112EEENS7_ILi64EEEEEELi64ENS_10bfloat16_tEfNS_4arch4Sm80ELb0ELb0ELb0ELb1ELb0ELb1ELb1ELb0EEENS1_21CollectiveEpilogueFwdINS6_IJS8_SA_S9_EEENS6_IJNS7_ILi1EEESI_SI_EEESC_SE_Li128ELb1ELb1ELb0ELb0EEENS1_19SingleTileSchedulerILb1ELb0ELb1ELi128EEEEEEEEEvNT_6ParamsE)
        .other          _ZN7cutlass13device_kernelIN5flash19enable_sm80_to_sm89INS1_16FlashAttnFwdSm80INS1_25CollectiveMainloopFwdSm80ILi4ELi1ELb0EN4cute5tupleIJNS5_1CILi128EEENS7_ILi112EEENS7_ILi64EEEEEELi64ENS_10bfloat16_tEfNS_4arch4Sm80ELb0ELb0ELb0ELb1ELb0ELb1ELb1ELb0EEENS1_21CollectiveEpilogueFwdINS6_IJS8_SA_S9_EEENS6_IJNS7_ILi1EEESI_SI_EEESC_SE_Li128ELb1ELb1ELb0ELb0EEENS1_19SingleTileSchedulerILb1ELb0ELb1ELi128EEEEEEEEEvNT_6ParamsE,@"STO_CUDA_ENTRY STV_DEFAULT"
_ZN7cutlass13device_kernelIN5flash19enable_sm80_to_sm89INS1_16FlashAttnFwdSm80INS1_25CollectiveMainloopFwdSm80ILi4ELi1ELb0EN4cute5tupleIJNS5_1CILi128EEENS7_ILi112EEENS7_ILi64EEEEEELi64ENS_10bfloat16_tEfNS_4arch4Sm80ELb0ELb0ELb0ELb1ELb0ELb1ELb1ELb0EEENS1_21CollectiveEpilogueFwdINS6_IJS8_SA_S9_EEENS6_IJNS7_ILi1EEESI_SI_EEESC_SE_Li128ELb1ELb1ELb0ELb0EEENS1_19SingleTileSchedulerILb1ELb0ELb1ELi128EEEEEEEEEvNT_6ParamsE:
[----:B------:R-:W-:Y:S01]  /*0000*/  LDC R1, c[0x0][0x28] ;  /* 0x00000a00ff017b82 */ /* 0x000fe20000000800 */
[----:B------:R-:W-:Y:S05]  /*0010*/  EXIT ;  /* 0x000000000000794d */ /* 0x000fea0003800000 */
.L_x_11:
        /* <DEDUP_REMOVED lines=14> */
.L_x_29:


//--------------------- .text._ZN7cutlass13device_kernelIN5flash19enable_sm80_to_sm89INS1_16FlashAttnFwdSm80INS1_25CollectiveMainloopFwdSm80ILi4ELi1ELb0EN4cute5tupleIJNS5_1CILi128EEENS7_ILi96EEENS7_ILi64EEEEEELi64ENS_10bfloat16_tEfNS_4arch4Sm80ELb0ELb1ELb0ELb0ELb0ELb0ELb1ELb0EEENS1_21CollectiveEpilogueFwdINS6_IJS8_SA_S9_EEENS6_IJNS7_ILi1EEESI_SI_EEESC_SE_Li128ELb0ELb1ELb0ELb0EEENS1_19SingleTileSchedulerILb0ELb0ELb1ELi128EEEEEEEEEvNT_6ParamsE --------------------------
	.section	.text._ZN7cutlass13device_kernelIN5flash19enable_sm80_to_sm89INS1_16FlashAttnFwdSm80INS1_25CollectiveMainloopFwdSm80ILi4ELi1ELb0EN4cute5tupleIJNS5_1CILi128EEENS7_ILi96EEENS7_ILi64EEEEEELi64ENS_10bfloat16_tEfNS_4arch4Sm80ELb0ELb1ELb0ELb0ELb0ELb0ELb1ELb0EEENS1_21CollectiveEpilogueFwdINS6_IJS8_SA_S9_EEENS6_IJNS7_ILi1EEESI_SI_EEESC_SE_Li128ELb0ELb1ELb0ELb0EEENS1_19SingleTileSchedulerILb0ELb0ELb1ELi128EEEEEEEEEvNT_6ParamsE,"ax",@progbits
	.align	128
.text._ZN7cutlass13device_kernelIN5flash19enable_sm80_to_sm89INS1_16FlashAttnFwdSm80INS1_25CollectiveMainloopFwdSm80ILi4ELi1ELb0EN4cute5tupleIJNS5_1CILi128EEENS7_ILi96EEENS7_ILi64EEEEEELi64ENS_10bfloat16_tEfNS_4arch4Sm80ELb0ELb1ELb0ELb0ELb0ELb0ELb1ELb0EEENS1_21CollectiveEpilogueFwdINS6_IJS8_SA_S9_EEENS6_IJNS7_ILi1EEESI_SI_EEESC_SE_Li128ELb0ELb1ELb0ELb0EEENS1_19SingleTileSchedulerILb0ELb0ELb1ELi128EEEEEEEEEvNT_6ParamsE:
        .type           _ZN7cutlass13device_kernelIN5flash19enable_sm80_to_sm89INS1_16FlashAttnFwdSm80INS1_25CollectiveMainloopFwdSm80ILi4ELi1ELb0EN4cute5tupleIJNS5_1CILi128EEENS7_ILi96EEENS7_ILi64EEEEEELi64ENS_10bfloat16_tEfNS_4arch4Sm80ELb0ELb1ELb0ELb0ELb0ELb0ELb1ELb0EEENS1_21CollectiveEpilogueFwdINS6_IJS8_SA_S9_EEENS6_IJNS7_ILi1EEESI_SI_EEESC_SE_Li128ELb0ELb1ELb0ELb0EEENS1_19SingleTileSchedulerILb0ELb0ELb1ELi128EEEEEEEEEvNT_6ParamsE,@function
        .size           _ZN7cutlass13device_kernelIN5flash19enable_sm80_to_sm89INS1_16FlashAttnFwdSm80INS1_25CollectiveMainloopFwdSm80ILi4ELi1ELb0EN4cute5tupleIJNS5_1CILi128EEENS7_ILi96EEENS7_ILi64EEEEEELi64ENS_10bfloat16_tEfNS_4arch4Sm80ELb0ELb1ELb0ELb0ELb0ELb0ELb1ELb0EEENS1_21CollectiveEpilogueFwdINS6_IJS8_SA_S9_EEENS6_IJNS7_ILi1EEESI_SI_EEESC_SE_Li128ELb0ELb1ELb0ELb0EEENS1_19SingleTileSchedulerILb0ELb0ELb1ELi128EEEEEEEEEvNT_6ParamsE,(.L_x_30 - _ZN7cutlass13device_kernelIN5flash19enable_sm80_to_sm89INS1_16FlashAttnFwdSm80INS1_25CollectiveMainloopFwdSm80ILi4ELi1ELb0EN4cute5tupleIJNS5_1CILi128EEENS7_ILi96EEENS7_ILi64EEEEEELi64ENS_10bfloat16_tEfNS_4arch4Sm80ELb0ELb1ELb0ELb0ELb0ELb0ELb1ELb0EEENS1_21CollectiveEpilogueFwdINS6_IJS8_SA_S9_EEENS6_IJNS7_ILi1EEESI_SI_EEESC_SE_Li128ELb0ELb1ELb0ELb0EEENS1_19SingleTileSchedulerILb0ELb0ELb1ELi128EEEEEEEEEvNT_6ParamsE)
        .other          _ZN7cutlass13device_kernelIN5flash19enable_sm80_to_sm89INS1_16FlashAttnFwdSm80INS1_25CollectiveMainloopFwdSm80ILi4ELi1ELb0EN4cute5tupleIJNS5_1CILi128EEENS7_ILi96EEENS7_ILi64EEEEEELi64ENS_10bfloat16_tEfNS_4arch4Sm80ELb0ELb1ELb0ELb0ELb0ELb0ELb1ELb0EEENS1_21CollectiveEpilogueFwdINS6_IJS8_SA_S9_EEENS6_IJNS7_ILi1EEESI_SI_EEESC_SE_Li128ELb0ELb1ELb0ELb0EEENS1_19SingleTileSchedulerILb0ELb0ELb1ELi128EEEEEEEEEvNT_6ParamsE,@"STO_CUDA_ENTRY STV_DEFAULT"
_ZN7cutlass13device_kernelIN5flash19enable_sm80_to_sm89INS1_16FlashAttnFwdSm80INS1_25CollectiveMainloopFwdSm80ILi4ELi1ELb0EN4cute5tupleIJNS5_1CILi128EEENS7_ILi96EEENS7_ILi64EEEEEELi64ENS_10bfloat16_tEfNS_4arch4Sm80ELb0ELb1ELb0ELb0ELb0ELb0ELb1ELb0EEENS1_21CollectiveEpilogueFwdINS6_IJS8_SA_S9_EEENS6_IJNS7_ILi1EEESI_SI_EEESC_SE_Li128ELb0ELb1ELb0ELb0EEENS1_19SingleTileSchedulerILb0ELb0ELb1ELi128EEEEEEEEEvNT_6ParamsE:
[----:B------:R-:W-:Y:S01]  /*0000*/  LDC R1, c[0x0][0x28] ;  /* 0x00000a00ff017b82 */ /* 0x000fe20000000800 */
[----:B------:R-:W-:Y:S05]  /*0010*/  EXIT ;  /* 0x000000000000794d */ /* 0x000fea0003800000 */
.L_x_12:
        /* <DEDUP_REMOVED lines=14> */
.L_x_30:


//--------------------- .text._ZN7cutlass13device_kernelIN5flash19enable_sm80_to_sm89INS1_16FlashAttnFwdSm80INS1_25CollectiveMainloopFwdSm80ILi4ELi1ELb0EN4cute5tupleIJNS5_1CILi128EEENS7_ILi96EEENS7_ILi64EEEEEELi64ENS_10bfloat16_tEfNS_4arch4Sm80ELb0ELb1ELb0ELb1ELb0ELb0ELb1ELb0EEENS1_21CollectiveEpilogueFwdINS6_IJS8_SA_S9_EEENS6_IJNS7_ILi1EEESI_SI_EEESC_SE_Li128ELb1ELb1ELb0ELb0EEENS1_19SingleTileSchedulerILb1ELb0ELb1ELi128EEEEEEEEEvNT_6ParamsE --------------------------
	.section	.text._ZN7cutlass13device_kernelIN5flash19enable_sm80_to_sm89INS1_16FlashAttnFwdSm80INS1_25CollectiveMainloopFwdSm80ILi4ELi1ELb0EN4cute5tupleIJNS5_1CILi128EEENS7_ILi96EEENS7_ILi64EEEEEELi64ENS_10bfloat16_tEfNS_4arch4Sm80ELb0ELb1ELb0ELb1ELb0ELb0ELb1ELb0EEENS1_21CollectiveEpilogueFwdINS6_IJS8_SA_S9_EEENS6_IJNS7_ILi1EEESI_SI_EEESC_SE_Li128ELb1ELb1ELb0ELb0EEENS1_19SingleTileSchedulerILb1ELb0ELb1ELi128EEEEEEEEEvNT_6ParamsE,"ax",@progbits
	.align	128
.text._ZN7cutlass13device_kernelIN5flash19enable_sm80_to_sm89INS1_16FlashAttnFwdSm80INS1_25CollectiveMainloopFwdSm80ILi4ELi1ELb0EN4cute5tupleIJNS5_1CILi128EEENS7_ILi96EEENS7_ILi64EEEEEELi64ENS_10bfloat16_tEfNS_4arch4Sm80ELb0ELb1ELb0ELb1ELb0ELb0ELb1ELb0EEENS1_21CollectiveEpilogueFwdINS6_IJS8_SA_S9_EEENS6_IJNS7_ILi1EEESI_SI_EEESC_SE_Li128ELb1ELb1ELb0ELb0EEENS1_19SingleTileSchedulerILb1ELb0ELb1ELi128EEEEEEEEEvNT_6ParamsE:
        .type           _ZN7cutlass13device_kernelIN5flash19enable_sm80_to_sm89INS1_16FlashAttnFwdSm80INS1_25CollectiveMainloopFwdSm80ILi4ELi1ELb0EN4cute5tupleIJNS5_1CILi128EEENS7_ILi96EEENS7_ILi64EEEEEELi64ENS_10bfloat16_tEfNS_4arch4Sm80ELb0ELb1ELb0ELb1ELb0ELb0ELb1ELb0EEENS1_21CollectiveEpilogueFwdINS6_IJS8_SA_S9_EEENS6_IJNS7_ILi1EEESI_SI_EEESC_SE_Li128ELb1ELb1ELb0ELb0EEENS1_19SingleTileSchedulerILb1ELb0ELb1ELi128EEEEEEEEEvNT_6ParamsE,@function
        .size           _ZN7cutlass13device_kernelIN5flash19enable_sm80_to_sm89INS1_16FlashAttnFwdSm80INS1_25CollectiveMainloopFwdSm80ILi4ELi1ELb0EN4cute5tupleIJNS5_1CILi128EEENS7_ILi96EEENS7_ILi64EEEEEELi64ENS_10bfloat16_tEfNS_4arch4Sm80ELb0ELb1ELb0ELb1ELb0ELb0ELb1ELb0EEENS1_21CollectiveEpilogueFwdINS6_IJS8_SA_S9_EEENS6_IJNS7_ILi1EEESI_SI_EEESC_SE_Li128ELb1ELb1ELb0ELb0EEENS1_19SingleTileSchedulerILb1ELb0ELb1ELi128EEEEEEEEEvNT_6ParamsE,(.L_x_31 - _ZN7cutlass13device_kernelIN5flash19enable_sm80_to_sm89INS1_16FlashAttnFwdSm80INS1_25CollectiveMainloopFwdSm80ILi4ELi1ELb0EN4cute5tupleIJNS5_1CILi128EEENS7_ILi96EEENS7_ILi64EEEEEELi64ENS_10bfloat16_tEfNS_4arch4Sm80ELb0ELb1ELb0ELb1ELb0ELb0ELb1ELb0EEENS1_21CollectiveEpilogueFwdINS6_IJS8_SA_S9_EEENS6_IJNS7_ILi1EEESI_SI_EEESC_SE_Li128ELb1ELb1ELb0ELb0EEENS1_19SingleTileSchedulerILb1ELb0ELb1ELi128EEEEEEEEEvNT_6ParamsE)
        .other          _ZN7cutlass13device_kernelIN5flash19enable_sm80_to_sm89INS1_16FlashAttnFwdSm80INS1_25CollectiveMainloopFwdSm80ILi4ELi1ELb0EN4cute5tupleIJNS5_1CILi128EEENS7_ILi96EEENS7_ILi64EEEEEELi64ENS_10bfloat16_tEfNS_4arch4Sm80ELb0ELb1ELb0ELb1ELb0ELb0ELb1ELb0EEENS1_21CollectiveEpilogueFwdINS6_IJS8_SA_S9_EEENS6_IJNS7_ILi1EEESI_SI_EEESC_SE_Li128ELb1ELb1ELb0ELb0EEENS1_19SingleTileSchedulerILb1ELb0ELb1ELi128EEEEEEEEEvNT_6ParamsE,@"STO_CUDA_ENTRY STV_DEFAULT"
_ZN7cutlass13device_kernelIN5flash19enable_sm80_to_sm89INS1_16FlashAttnFwdSm80INS1_25CollectiveMainloopFwdSm80ILi4ELi1ELb0EN4cute5tupleIJNS5_1CILi128EEENS7_ILi96EEENS7_ILi64EEEEEELi64ENS_10bfloat16_tEfNS_4arch4Sm80ELb0ELb1ELb0ELb1ELb0ELb0ELb1ELb0EEENS1_21CollectiveEpilogueFwdINS6_IJS8_SA_S9_EEENS6_IJNS7_ILi1EEESI_SI_EEESC_SE_Li128ELb1ELb1ELb0ELb0EEENS1_19SingleTileSchedulerILb1ELb0ELb1ELi128EEEEEEEEEvNT_6ParamsE:
[----:B------:R-:W-:Y:S01]  /*0000*/  LDC R1, c[0x0][0x28] ;  /* 0x00000a00ff017b82 */ /* 0x000fe20000000800 */
[----:B------:R-:W-:Y:S05]  /*0010*/  EXIT ;  /* 0x000000000000794d */ /* 0x000fea0003800000 */
.L_x_13:
        /* <DEDUP_REMOVED lines=14> */
.L_x_31:


//--------------------- .text._ZN7cutlass13device_kernelIN5flash19enable_sm80_to_sm89INS1_16FlashAttnFwdSm80INS1_25CollectiveMainloopFwdSm80ILi4ELi1ELb0EN4cute5tupleIJNS5_1CILi128EEENS7_ILi96EEENS7_ILi64EEEEEELi64ENS_10bfloat16_tEfNS_4arch4Sm80ELb0ELb1ELb0ELb1ELb0ELb1ELb1ELb0EEENS1_21CollectiveEpilogueFwdINS6_IJS8_SA_S9_EEENS6_IJNS7_ILi1EEESI_SI_EEESC_SE_Li128ELb1ELb1ELb0ELb0EEENS1_19SingleTileSchedulerILb1ELb0ELb1ELi128EEEEEEEEEvNT_6ParamsE --------------------------
	.section	.text._ZN7cutlass13device_kernelIN5flash19enable_sm80_to_sm89INS1_16FlashAttnFwdSm80INS1_25CollectiveMainloopFwdSm80ILi4ELi1ELb0EN4cute5tupleIJNS5_1CILi128EEENS7_ILi96EEENS7_ILi64EEEEEELi64ENS_10bfloat16_tEfNS_4arch4Sm80ELb0ELb1ELb0ELb1ELb0ELb1ELb1ELb0EEENS1_21CollectiveEpilogueFwdINS6_IJS8_SA_S9_EEENS6_IJNS7_ILi1EEESI_SI_EEESC_SE_Li128ELb1ELb1ELb0ELb0EEENS1_19SingleTileSchedulerILb1ELb0ELb1ELi128EEEEEEEEEvNT_6ParamsE,"ax",@progbits
	.align	128
.text._ZN7cutlass13device_kernelIN5flash19enable_sm80_to_sm89INS1_16FlashAttnFwdSm80INS1_25CollectiveMainloopFwdSm80ILi4ELi1ELb0EN4cute5tupleIJNS5_1CILi128EEENS7_ILi96EEENS7_ILi64EEEEEELi64ENS_10bfloat16_tEfNS_4arch4Sm80ELb0ELb1ELb0ELb1ELb0ELb1ELb1ELb0EEENS1_21CollectiveEpilogueFwdINS6_IJS8_SA_S9_EEENS6_IJNS7_ILi1EEESI_SI_EEESC_SE_Li128ELb1ELb1ELb0ELb0EEENS1_19SingleTileSchedulerILb1ELb0ELb1ELi128EEEEEEEEEvNT_6ParamsE:
        .type           _ZN7cutlass13device_kernelIN5flash19enable_sm80_to_sm89INS1_16FlashAttnFwdSm80INS1_25CollectiveMainloopFwdSm80ILi4ELi1ELb0EN4cute5tupleIJNS5_1CILi128EEENS7_ILi96EEENS7_ILi64EEEEEELi64ENS_10bfloat16_tEfNS_4arch4Sm80ELb0ELb1ELb0ELb1ELb0ELb1ELb1ELb0EEENS1_21CollectiveEpilogueFwdINS6_IJS8_SA_S9_EEENS6_IJNS7_ILi1EEESI_SI_EEESC_SE_Li128ELb1ELb1ELb0ELb0EEENS1_19SingleTileSchedulerILb1ELb0ELb1ELi128EEEEEEEEEvNT_6ParamsE,@function
        .size           _ZN7cutlass13device_kernelIN5flash19enable_sm80_to_sm89INS1_16FlashAttnFwdSm80INS1_25CollectiveMainloopFwdSm80ILi4ELi1ELb0EN4cute5tupleIJNS5_1CILi128EEENS7_ILi96EEENS7_ILi64EEEEEELi64ENS_10bfloat16_tEfNS_4arch4Sm80ELb0ELb1ELb0ELb1ELb0ELb1ELb1ELb0EEENS1_21CollectiveEpilogueFwdINS6_IJS8_SA_S9_EEENS6_IJNS7_ILi1EEESI_SI_EEESC_SE_Li128ELb1ELb1ELb0ELb0EEENS1_19SingleTileSchedulerILb1ELb0ELb1ELi128EEEEEEEEEvNT_6ParamsE,(.L_x_32 - _ZN7cutlass13device_kernelIN5flash19enable_sm80_to_sm89INS1_16FlashAttnFwdSm80INS1_25CollectiveMainloopFwdSm80ILi4ELi1ELb0EN4cute5tupleIJNS5_1CILi128EEENS7_ILi96EEENS7_ILi64EEEEEELi64ENS_10bfloat16_tEfNS_4arch4Sm80ELb0ELb1ELb0ELb1ELb0ELb1ELb1ELb0EEENS1_21CollectiveEpilogueFwdINS6_IJS8_SA_S9_EEENS6_IJNS7_ILi1EEESI_SI_EEESC_SE_Li128ELb1ELb1ELb0ELb0EEENS1_19SingleTileSchedulerILb1ELb0ELb1ELi128EEEEEEEEEvNT_6ParamsE)
        .other          _ZN7cutlass13device_kernelIN5flash19enable_sm80_to_sm89INS1_16FlashAttnFwdSm80INS1_25CollectiveMainloopFwdSm80ILi4ELi1ELb0EN4cute5tupleIJNS5_1CILi128EEENS7_ILi96EEENS7_ILi64EEEEEELi64ENS_10bfloat16_tEfNS_4arch4Sm80ELb0ELb1ELb0ELb1ELb0ELb1ELb1ELb0EEENS1_21CollectiveEpilogueFwdINS6_IJS8_SA_S9_EEENS6_IJNS7_ILi1EEESI_SI_EEESC_SE_Li128ELb1ELb1ELb0ELb0EEENS1_19SingleTileSchedulerILb1ELb0ELb1ELi128EEEEEEEEEvNT_6ParamsE,@"STO_CUDA_ENTRY STV_DEFAULT"
_ZN7cutlass13device_kernelIN5flash19enable_sm80_to_sm89INS1_16FlashAttnFwdSm80INS1_25CollectiveMainloopFwdSm80ILi4ELi1ELb0EN4cute5tupleIJNS5_1CILi128EEENS7_ILi96EEENS7_ILi64EEEEEELi64ENS_10bfloat16_tEfNS_4arch4Sm80ELb0ELb1ELb0ELb1ELb0ELb1ELb1ELb0EEENS1_21CollectiveEpilogueFwdINS6_IJS8_SA_S9_EEENS6_IJNS7_ILi1EEESI_SI_EEESC_SE_Li128ELb1ELb1ELb0ELb0EEENS1_19SingleTileSchedulerILb1ELb0ELb1ELi128EEEEEEEEEvNT_6ParamsE:
[----:B------:R-:W-:Y:S01]  /*0000*/  LDC R1, c[0x0][0x28] ;  /* 0x00000a00ff017b82 */ /* 0x000fe20000000800 */
[----:B------:R-:W-:Y:S05]  /*0010*/  EXIT ;  /* 0x000000000000794d */ /* 0x000fea0003800000 */
.L_x_14:
        /* <DEDUP_REMOVED lines=14> */
.L_x_32:


//--------------------- .text._ZN7cutlass13device_kernelIN5flash19enable_sm80_to_sm89INS1_16FlashAttnFwdSm80INS1_25CollectiveMainloopFwdSm80ILi4ELi1ELb0EN4cute5tupleIJNS5_1CILi128EEENS7_ILi112EEENS7_ILi64EEEEEELi64ENS_10bfloat16_tEfNS_4arch4Sm80ELb1ELb0ELb0ELb0ELb0ELb0ELb1ELb0EEENS1_21CollectiveEpilogueFwdINS6_IJS8_SA_S9_EEENS6_IJNS7_ILi1EEESI_SI_EEESC_SE_Li128ELb0ELb1ELb0ELb0EEENS1_30DynamicPersistentTileSchedulerILi128ELi128ELb0ELb1ELb0EEEEEEEEEvNT_6ParamsE --------------------------
	.section	.text._ZN7cutlass13device_kernelIN5flash19enable_sm80_to_sm89INS1_16FlashAttnFwdSm80INS1_25CollectiveMainloopFwdSm80ILi4ELi1ELb0EN4cute5tupleIJNS5_1CILi128EEENS7_ILi112EEENS7_ILi64EEEEEELi64ENS_10bfloat16_tEfNS_4arch4Sm80ELb1ELb0ELb0ELb0ELb0ELb0ELb1ELb0EEENS1_21CollectiveEpilogueFwdINS6_IJS8_SA_S9_EEENS6_IJNS7_ILi1EEESI_SI_EEESC_SE_Li128ELb0ELb1ELb0ELb0EEENS1_30DynamicPersistentTileSchedulerILi128ELi128ELb0ELb1ELb0EEEEEEEEEvNT_6ParamsE,"ax",@progbits
	.align	128
.text._ZN7cutlass13device_kernelIN5flash19enable_sm80_to_sm89INS1_16FlashAttnFwdSm80INS1_25CollectiveMainloopFwdSm80ILi4ELi1ELb0EN4cute5tupleIJNS5_1CILi128EEENS7_ILi112EEENS7_ILi64EEEEEELi64ENS_10bfloat16_tEfNS_4arch4Sm80ELb1ELb0ELb0ELb0ELb0ELb0ELb1ELb0EEENS1_21CollectiveEpilogueFwdINS6_IJS8_SA_S9_EEENS6_IJNS7_ILi1EEESI_SI_EEESC_SE_Li128ELb0ELb1ELb0ELb0EEENS1_30DynamicPersistentTileSchedulerILi128ELi128ELb0ELb1ELb0EEEEEEEEEvNT_6ParamsE:
        .type           _ZN7cutlass13device_kernelIN5flash19enable_sm80_to_sm89INS1_16FlashAttnFwdSm80INS1_25CollectiveMainloopFwdSm80ILi4ELi1ELb0EN4cute5tupleIJNS5_1CILi128EEENS7_ILi112EEENS7_ILi64EEEEEELi64ENS_10bfloat16_tEfNS_4arch4Sm80ELb1ELb0ELb0ELb0ELb0ELb0ELb1ELb0EEENS1_21CollectiveEpilogueFwdINS6_IJS8_SA_S9_EEENS6_IJNS7_ILi1EEESI_SI_EEESC_SE_Li128ELb0ELb1ELb0ELb0EEENS1_30DynamicPersistentTileSchedulerILi128ELi128ELb0ELb1ELb0EEEEEEEEEvNT_6ParamsE,@function
        .size           _ZN7cutlass13device_kernelIN5flash19enable_sm80_to_sm89INS1_16FlashAttnFwdSm80INS1_25CollectiveMainloopFwdSm80ILi4ELi1ELb0EN4cute5tupleIJNS5_1CILi128EEENS7_ILi112EEENS7_ILi64EEEEEELi64ENS_10bfloat16_tEfNS_4arch4Sm80ELb1ELb0ELb0ELb0ELb0ELb0ELb1ELb0EEENS1_21CollectiveEpilogueFwdINS6_IJS8_SA_S9_EEENS6_IJNS7_ILi1EEESI_SI_EEESC_SE_Li128ELb0ELb1ELb0ELb0EEENS1_30DynamicPersistentTileSchedulerILi128ELi128ELb0ELb1ELb0EEEEEEEEEvNT_6ParamsE,(.L_x_33 - _ZN7cutlass13device_kernelIN5flash19enable_sm80_to_sm89INS1_16FlashAttnFwdSm80INS1_25CollectiveMainloopFwdSm80ILi4ELi1ELb0EN4cute5tupleIJNS5_1CILi128EEENS7_ILi112EEENS7_ILi64EEEEEELi64ENS_10bfloat16_tEfNS_4arch4Sm80ELb1ELb0ELb0ELb0ELb0ELb0ELb1ELb0EEENS1_21CollectiveEpilogueFwdINS6_IJS8_SA_S9_EEENS6_IJNS7_ILi1EEESI_SI_EEESC_SE_Li128ELb0ELb1ELb0ELb0EEENS1_30DynamicPersistentTileSchedulerILi128ELi128ELb0ELb1ELb0EEEEEEEEEvNT_6ParamsE)
        .other          _ZN7cutlass13device_kernelIN5flash19enable_sm80_to_sm89INS1_16FlashAttnFwdSm80INS1_25CollectiveMainloopFwdSm80ILi4ELi1ELb0EN4cute5tupleIJNS5_1CILi128EEENS7_ILi112EEENS7_ILi64EEEEEELi64ENS_10bfloat16_tEfNS_4arch4Sm80ELb1ELb0ELb0ELb0ELb0ELb0ELb1ELb0EEENS1_21CollectiveEpilogueFwdINS6_IJS8_SA_S9_EEENS6_IJNS7_ILi1EEESI_SI_EEESC_SE_Li128ELb0ELb1ELb0ELb0EEENS1_30DynamicPersistentTileSchedulerILi128ELi128ELb0ELb1ELb0EEEEEEEEEvNT_6ParamsE,@"STO_CUDA_ENTRY STV_DEFAULT"
_ZN7cutlass13device_kernelIN5flash19enable_sm80_to_sm89INS1_16FlashAttnFwdSm80INS1_25CollectiveMainloopFwdSm80ILi4ELi1ELb0EN4cute5tupleIJNS5_1CILi128EEENS7_ILi112EEENS7_ILi64EEEEEELi64ENS_10bfloat16_tEfNS_4arch4Sm80ELb1ELb0ELb0ELb0ELb0ELb0ELb1ELb0EEENS1_21CollectiveEpilogueFwdINS6_IJS8_SA_S9_EEENS6_IJNS7_ILi1EEESI_SI_EEESC_SE_Li128ELb0ELb1ELb0ELb0EEENS1_30DynamicPersistentTileSchedulerILi128ELi128ELb0ELb1ELb0EEEEEEEEEvNT_6ParamsE:
[----:B------:R-:W-:Y:S01]  /*0000*/  LDC R1, c[0x0][0x28] ;  /* 0x00000a00ff017b82 */ /* 0x000fe20000000800 */
[----:B------:R-:W-:Y:S05]  /*0010*/  EXIT ;  /* 0x000000000000794d */ /* 0x000fea0003800000 */
.L_x_15:
        /* <DEDUP_REMOVED lines=14> */
.L_x_33:


//--------------------- .text._ZN7cutlass13device_kernelIN5flash19enable_sm80_to_sm89INS1_16FlashAttnFwdSm80INS1_25CollectiveMainloopFwdSm80ILi4ELi1ELb0EN4cute5tupleIJNS5_1CILi128EEENS7_ILi112EEENS7_ILi64EEEEEELi64ENS_10bfloat16_tEfNS_4arch4Sm80ELb1ELb0ELb0ELb1ELb0ELb0ELb1ELb0EEENS1_21CollectiveEpilogueFwdINS6_IJS8_SA_S9_EEENS6_IJNS7_ILi1EEESI_SI_EEESC_SE_Li128ELb1ELb1ELb0ELb0EEENS1_19SingleTileSchedulerILb1ELb0ELb1ELi128EEEEEEEEEvNT_6ParamsE --------------------------
	.section	.text._ZN7cutlass13device_kernelIN5flash19enable_sm80_to_sm89INS1_16FlashAttnFwdSm80INS1_25CollectiveMainloopFwdSm80ILi4ELi1ELb0EN4cute5tupleIJNS5_1CILi128EEENS7_ILi112EEENS7_ILi64EEEEEELi64ENS_10bfloat16_tEfNS_4arch4Sm80ELb1ELb0ELb0ELb1ELb0ELb0ELb1ELb0EEENS1_21CollectiveEpilogueFwdINS6_IJS8_SA_S9_EEENS6_IJNS7_ILi1EEESI_SI_EEESC_SE_Li128ELb1ELb1ELb0ELb0EEENS1_19SingleTileSchedulerILb1ELb0ELb1ELi128EEEEEEEEEvNT_6ParamsE,"ax",@progbits
	.align	128
.text._ZN7cutlass13device_kernelIN5flash19enable_sm80_to_sm89INS1_16FlashAttnFwdSm80INS1_25CollectiveMainloopFwdSm80ILi4ELi1ELb0EN4cute5tupleIJNS5_1CILi128EEENS7_ILi112EEENS7_ILi64EEEEEELi64ENS_10bfloat16_tEfNS_4arch4Sm80ELb1ELb0ELb0ELb1ELb0ELb0ELb1ELb0EEENS1_21CollectiveEpilogueFwdINS6_IJS8_SA_S9_EEENS6_IJNS7_ILi1EEESI_SI_EEESC_SE_Li128ELb1ELb1ELb0ELb0EEENS1_19SingleTileSchedulerILb1ELb0ELb1ELi128EEEEEEEEEvNT_6ParamsE:
        .type           _ZN7cutlass13device_kernelIN5flash19enable_sm80_to_sm89INS1_16FlashAttnFwdSm80INS1_25CollectiveMainloopFwdSm80ILi4ELi1ELb0EN4cute5tupleIJNS5_1CILi128EEENS7_ILi112EEENS7_ILi64EEEEEELi64ENS_10bfloat16_tEfNS_4arch4Sm80ELb1ELb0ELb0ELb1ELb0ELb0ELb1ELb0EEENS1_21CollectiveEpilogueFwdINS6_IJS8_SA_S9_EEENS6_IJNS7_ILi1EEESI_SI_EEESC_SE_Li128ELb1ELb1ELb0ELb0EEENS1_19SingleTileSchedulerILb1ELb0ELb1ELi128EEEEEEEEEvNT_6ParamsE,@function
        .size           _ZN7cutlass13device_kernelIN5flash19enable_sm80_to_sm89INS1_16FlashAttnFwdSm80INS1_25CollectiveMainloopFwdSm80ILi4ELi1ELb0EN4cute5tupleIJNS5_1CILi128EEENS7_ILi112EEENS7_ILi64EEEEEELi64ENS_10bfloat16_tEfNS_4arch4Sm80ELb1ELb0ELb0ELb1ELb0ELb0ELb1ELb0EEENS1_21CollectiveEpilogueFwdINS6_IJS8_SA_S9_EEENS6_IJNS7_ILi1EEESI_SI_EEESC_SE_Li128ELb1ELb1ELb0ELb0EEENS1_19SingleTileSchedulerILb1ELb0ELb1ELi128EEEEEEEEEvNT_6ParamsE,(.L_x_34 - _ZN7cutlass13device_kernelIN5flash19enable_sm80_to_sm89INS1_16FlashAttnFwdSm80INS1_25CollectiveMainloopFwdSm80ILi4ELi1ELb0EN4cute5tupleIJNS5_1CILi128EEENS7_ILi112EEENS7_ILi64EEEEEELi64ENS_10bfloat16_tEfNS_4arch4Sm80ELb1ELb0ELb0ELb1ELb0ELb0ELb1ELb0EEENS1_21CollectiveEpilogueFwdINS6_IJS8_SA_S9_EEENS6_IJNS7_ILi1EEESI_SI_EEESC_SE_Li128ELb1ELb1ELb0ELb0EEENS1_19SingleTileSchedulerILb1ELb0ELb1ELi128EEEEEEEEEvNT_6ParamsE)
        .other          _ZN7cutlass13device_kernelIN5flash19enable_sm80_to_sm89INS1_16FlashAttnFwdSm80INS1_25CollectiveMainloopFwdSm80ILi4ELi1ELb0EN4cute5tupleIJNS5_1CILi128EEENS7_ILi112EEENS7_ILi64EEEEEELi64ENS_10bfloat16_tEfNS_4arch4Sm80ELb1ELb0ELb0ELb1ELb0ELb0ELb1ELb0EEENS1_21CollectiveEpilogueFwdINS6_IJS8_SA_S9_EEENS6_IJNS7_ILi1EEESI_SI_EEESC_SE_Li128ELb1ELb1ELb0ELb0EEENS1_19SingleTileSchedulerILb1ELb0ELb1ELi128EEEEEEEEEvNT_6ParamsE,@"STO_CUDA_ENTRY STV_DEFAULT"
_ZN7cutlass13device_kernelIN5flash19enable_sm80_to_sm89INS1_16FlashAttnFwdSm80INS1_25CollectiveMainloopFwdSm80ILi4ELi1ELb0EN4cute5tupleIJNS5_1CILi128EEENS7_ILi112EEENS7_ILi64EEEEEELi64ENS_10bfloat16_tEfNS_4arch4Sm80ELb1ELb0ELb0ELb1ELb0ELb0ELb1ELb0EEENS1_21CollectiveEpilogueFwdINS6_IJS8_SA_S9_EEENS6_IJNS7_ILi1EEESI_SI_EEESC_SE_Li128ELb1ELb1ELb0ELb0EEENS1_19SingleTileSchedulerILb1ELb0ELb1ELi128EEEEEEEEEvNT_6ParamsE:
[----:B------:R-:W-:Y:S01]  /*0000*/  LDC R1, c[0x0][0x28] ;  /* 0x00000a00ff017b82 */ /* 0x000fe20000000800 */
[----:B------:R-:W-:Y:S05]  /*0010*/  EXIT ;  /* 0x000000000000794d */ /* 0x000fea0003800000 */
.L_x_16:
        /* <DEDUP_REMOVED lines=14> */
.L_x_34:


//--------------------- .text._ZN7cutlass13device_kernelIN5flash19enable_sm80_to_sm89INS1_16FlashAttnFwdSm80INS1_25CollectiveMainloopFwdSm80ILi4ELi1ELb0EN4cute5tupleIJNS5_1CILi128EEENS7_ILi112EEENS7_ILi64EEEEEELi64ENS_10bfloat16_tEfNS_4arch4Sm80ELb1ELb0ELb0ELb1ELb0ELb1ELb1ELb0EEENS1_21CollectiveEpilogueFwdINS6_IJS8_SA_S9_EEENS6_IJNS7_ILi1EEESI_SI_EEESC_SE_Li128ELb1ELb1ELb0ELb0EEENS1_19SingleTileSchedulerILb1ELb0ELb1ELi128EEEEEEEEEvNT_6ParamsE --------------------------
	.section	.text._ZN7cutlass13device_kernelIN5flash19enable_sm80_to_sm89INS1_16FlashAttnFwdSm80INS1_25CollectiveMainloopFwdSm80ILi4ELi1ELb0EN4cute5tupleIJNS5_1CILi128EEENS7_ILi112EEENS7_ILi64EEEEEELi64ENS_10bfloat16_tEfNS_4arch4Sm80ELb1ELb0ELb0ELb1ELb0ELb1ELb1ELb0EEENS1_21CollectiveEpilogueFwdINS6_IJS8_SA_S9_EEENS6_IJNS7_ILi1EEESI_SI_EEESC_SE_Li128ELb1ELb1ELb0ELb0EEENS1_19SingleTileSchedulerILb1ELb0ELb1ELi128EEEEEEEEEvNT_6ParamsE,"ax",@progbits
	.align	128
.text._ZN7cutlass13device_kernelIN5flash19enable_sm80_to_sm89INS1_16FlashAttnFwdSm80INS1_25CollectiveMainloopFwdSm80ILi4ELi1ELb0EN4cute5tupleIJNS5_1CILi128EEENS7_ILi112EEENS7_ILi64EEEEEELi64ENS_10bfloat16_tEfNS_4arch4Sm80ELb1ELb0ELb0ELb1ELb0ELb1ELb1ELb0EEENS1_21CollectiveEpilogueFwdINS6_IJS8_SA_S9_EEENS6_IJNS7_ILi1EEESI_SI_EEESC_SE_Li128ELb1ELb1ELb0ELb0EEENS1_19SingleTileSchedulerILb1ELb0ELb1ELi128EEEEEEEEEvNT_6ParamsE:
        .type           _ZN7cutlass13device_kernelIN5flash19enable_sm80_to_sm89INS1_16FlashAttnFwdSm80INS1_25CollectiveMainloopFwdSm80ILi4ELi1ELb0EN4cute5tupleIJNS5_1CILi128EEENS7_ILi112EEENS7_ILi64EEEEEELi64ENS_10bfloat16_tEfNS_4arch4Sm80ELb1ELb0ELb0ELb1ELb0ELb1ELb1ELb0EEENS1_21CollectiveEpilogueFwdINS6_IJS8_SA_S9_EEENS6_IJNS7_ILi1EEESI_SI_EEESC_SE_Li128ELb1ELb1ELb0ELb0EEENS1_19SingleTileSchedulerILb1ELb0ELb1ELi128EEEEEEEEEvNT_6ParamsE,@function
        .size           _ZN7cutlass13device_kernelIN5flash19enable_sm80_to_sm89INS1_16FlashAttnFwdSm80INS1_25CollectiveMainloopFwdSm80ILi4ELi1ELb0EN4cute5tupleIJNS5_1CILi128EEENS7_ILi112EEENS7_ILi64EEEEEELi64ENS_10bfloat16_tEfNS_4arch4Sm80ELb1ELb0ELb0ELb1ELb0ELb1ELb1ELb0EEENS1_21CollectiveEpilogueFwdINS6_IJS8_SA_S9_EEENS6_IJNS7_ILi1EEESI_SI_EEESC_SE_Li128ELb1ELb1ELb0ELb0EEENS1_19SingleTileSchedulerILb1ELb0ELb1ELi128EEEEEEEEEvNT_6ParamsE,(.L_x_35 - _ZN7cutlass13device_kernelIN5flash19enable_sm80_to_sm89INS1_16FlashAttnFwdSm80INS1_25CollectiveMainloopFwdSm80ILi4ELi1ELb0EN4cute5tupleIJNS5_1CILi128EEENS7_ILi112EEENS7_ILi64EEEEEELi64ENS_10bfloat16_tEfNS_4arch4Sm80ELb1ELb0ELb0ELb1ELb0ELb1ELb1ELb0EEENS1_21CollectiveEpilogueFwdINS6_IJS8_SA_S9_EEENS6_IJNS7_ILi1EEESI_SI_EEESC_SE_Li128ELb1ELb1ELb0ELb0EEENS1_19SingleTileSchedulerILb1ELb0ELb1ELi128EEEEEEEEEvNT_6ParamsE)
        .other          _ZN7cutlass13device_kernelIN5flash19enable_sm80_to_sm89INS1_16FlashAttnFwdSm80INS1_25CollectiveMainloopFwdSm80ILi4ELi1ELb0EN4cute5tupleIJNS5_1CILi128EEENS7_ILi112EEENS7_ILi64EEEEEELi64ENS_10bfloat16_tEfNS_4arch4Sm80ELb1ELb0ELb0ELb1ELb0ELb1ELb1ELb0EEENS1_21CollectiveEpilogueFwdINS6_IJS8_SA_S9_EEENS6_IJNS7_ILi1EEESI_SI_EEESC_SE_Li128ELb1ELb1ELb0ELb0EEENS1_19SingleTileSchedulerILb1ELb0ELb1ELi128EEEEEEEEEvNT_6ParamsE,@"STO_CUDA_ENTRY STV_DEFAULT"
_ZN7cutlass13device_kernelIN5flash19enable_sm80_to_sm89INS1_16FlashAttnFwdSm80INS1_25CollectiveMainloopFwdSm80ILi4ELi1ELb0EN4cute5tupleIJNS5_1CILi128EEENS7_ILi112EEENS7_ILi64EEEEEELi64ENS_10bfloat16_tEfNS_4arch4Sm80ELb1ELb0ELb0ELb1ELb0ELb1ELb1ELb0EEENS1_21CollectiveEpilogueFwdINS6_IJS8_SA_S9_EEENS6_IJNS7_ILi1EEESI_SI_EEESC_SE_Li128ELb1ELb1ELb0ELb0EEENS1_19SingleTileSchedulerILb1ELb0ELb1ELi128EEEEEEEEEvNT_6ParamsE:
[----:B------:R-:W-:Y:S01]  /*0000*/  LDC R1, c[0x0][0x28] ;  /* 0x00000a00ff017b82 */ /* 0x000fe20000000800 */
[----:B------:R-:W-:Y:S05]  /*0010*/  EXIT ;  /* 0x000000000000794d */ /* 0x000fea0003800000 */
.L_x_17:
        /* <DEDUP_REMOVED lines=14> */
.L_x_35:


//--------------------- .nv.shared.reserved.0     --------------------------
	.section	.nv.shared.reserved.0,"aw",@nobits
	.weak		__nv_reservedSMEM_offset_0_alias
	.size		__nv_reservedSMEM_offset_0_alias, 0, 0
	.other		__nv_reservedSMEM_offset_0_alias,@"STO_CUDA_RESERVED_SHARED STV_DEFAULT"
__nv_reservedSMEM_offset_0_alias:
	.zero		0


//--------------------- .nv.global                --------------------------
	.section	.nv.global,"aw",@nobits
.nv.global:
	.type		_ZN76_INTERNAL_9d42b0b3_40_flash_fwd_hdim64_bf16_softcapall_sm80_cu_49158569_37644cute1_E,@object
	.size		_ZN76_INTERNAL_9d42b0b3_40_flash_fwd_hdim64_bf16_softcapall_sm80_cu_49158569_37644cute1_E,(_ZN76_INTERNAL_9d42b0b3_40_flash_fwd_hdim64_bf16_softcapall_sm80_cu_49158569_37644cuda3std3__45__cpo6cbeginE - _ZN76_INTERNAL_9d42b0b3_40_flash_fwd_hdim64_bf16_softcapall_sm80_cu_49158569_37644cute1_E)
_ZN76_INTERNAL_9d42b0b3_40_flash_fwd_hdim64_bf16_softcapall_sm80_cu_49158569_37644cute1_E:
	.zero		1
	.type		_ZN76_INTERNAL_9d42b0b3_40_flash_fwd_hdim64_bf16_softcapall_sm80_cu_49158569_37644cuda3std3__45__cpo6cbeginE,@object
	.size		_ZN76_INTERNAL_9d42b0b3_40_flash_fwd_hdim64_bf16_softcapall_sm80_cu_49158569_37644cuda3std3__45__cpo6cbeginE,(_ZN76_INTERNAL_9d42b0b3_40_flash_fwd_hdim64_bf16_softcapall_sm80_cu_49158569_37644cuda3std3__48in_placeE - _ZN76_INTERNAL_9d42b0b3_40_flash_fwd_hdim64_bf16_softcapall_sm80_cu_49158569_37644cuda3std3__45__cpo6cbeginE)
_ZN76_INTERNAL_9d42b0b3_40_flash_fwd_hdim64_bf16_softcapall_sm80_cu_49158569_37644cuda3std3__45__cpo6cbeginE:
	.zero		1
	.type		_ZN76_INTERNAL_9d42b0b3_40_flash_fwd_hdim64_bf16_softcapall_sm80_cu_49158569_37644cuda3std3__48in_placeE,@object
	.size		_ZN76_INTERNAL_9d42b0b3_40_flash_fwd_hdim64_bf16_softcapall_sm80_cu_49158569_37644cuda3std3__48in_placeE,(_ZN76_INTERNAL_9d42b0b3_40_flash_fwd_hdim64_bf16_softcapall_sm80_cu_49158569_37644cuda3std6ranges3__45__cpo9iter_moveE - _ZN76_INTERNAL_9d42b0b3_40_flash_fwd_hdim64_bf16_softcapall_sm80_cu_49158569_37644cuda3std3__48in_placeE)
_ZN76_INTERNAL_9d42b0b3_40_flash_fwd_hdim64_bf16_softcapall_sm80_cu_49158569_37644cuda3std3__48in_placeE:
	.zero		1
	.type		_ZN76_INTERNAL_9d42b0b3_40_flash_fwd_hdim64_bf16_softcapall_sm80_cu_49158569_37644cuda3std6ranges3__45__cpo9iter_moveE,@object
	.size		_ZN76_INTERNAL_9d42b0b3_40_flash_fwd_hdim64_bf16_softcapall_sm80_cu_49158569_37644cuda3std6ranges3__45__cpo9iter_moveE,(_ZN76_INTERNAL_9d42b0b3_40_flash_fwd_hdim64_bf16_softcapall_sm80_cu_49158569_37644cuda3std3__45__cpo5beginE - _ZN76_INTERNAL_9d42b0b3_40_flash_fwd_hdim64_bf16_softcapall_sm80_cu_49158569_37644cuda3std6ranges3__45__cpo9iter_moveE)
_ZN76_INTERNAL_9d42b0b3_40_flash_fwd_hdim64_bf16_softcapall_sm80_cu_49158569_37644cuda3std6ranges3__45__cpo9iter_moveE:
	.zero		1
	.type		_ZN76_INTERNAL_9d42b0b3_40_flash_fwd_hdim64_bf16_softcapall_sm80_cu_49158569_37644cuda3std3__45__cpo5beginE,@object
	.size		_ZN76_INTERNAL_9d42b0b3_40_flash_fwd_hdim64_bf16_softcapall_sm80_cu_49158569_37644cuda3std3__45__cpo5beginE,(_ZN76_INTERNAL_9d42b0b3_40_flash_fwd_hdim64_bf16_softcapall_sm80_cu_49158569_37644cuda3std3__478_GLOBAL__N__9d42b0b3_40_flash_fwd_hdim64_bf16_softcapall_sm80_cu_49158569_37646ignoreE - _ZN76_INTERNAL_9d42b0b3_40_flash_fwd_hdim64_bf16_softcapall_sm80_cu_49158569_37644cuda3std3__45__cpo5beginE)
_ZN76_INTERNAL_9d42b0b3_40_flash_fwd_hdim64_bf16_softcapall_sm80_cu_49158569_37644cuda3std3__45__cpo5beginE:
	.zero		1
	.type		_ZN76_INTERNAL_9d42b0b3_40_flash_fwd_hdim64_bf16_softcapall_sm80_cu_49158569_37644cuda3std3__478_GLOBAL__N__9d42b0b3_40_flash_fwd_hdim64_bf16_softcapall_sm80_cu_49158569_37646ignoreE,@object
	.size		_ZN76_INTERNAL_9d42b0b3_40_flash_fwd_hdim64_bf16_softcapall_sm80_cu_49158569_37644cuda3std3__478_GLOBAL__N__9d42b0b3_40_flash_fwd_hdim64_bf16_softcapall_sm80_cu_49158569_37646ignoreE,(_ZN76_INTERNAL_9d42b0b3_40_flash_fwd_hdim64_bf16_softcapall_sm80_cu_49158569_37644cute7productE - _ZN76_INTERNAL_9d42b0b3_40_flash_fwd_hdim64_bf16_softcapall_sm80_cu_49158569_37644cuda3std3__478_GLOBAL__N__9d42b0b3_40_flash_fwd_hdim64_bf16_softcapall_sm80_cu_49158569_37646ignoreE)
_ZN76_INTERNAL_9d42b0b3_40_flash_fwd_hdim64_bf16_softcapall_sm80_cu_49158569_37644cuda3std3__478_GLOBAL__N__9d42b0b3_40_flash_fwd_hdim64_bf16_softcapall_sm80_cu_49158569_37646ignoreE:
	.zero		1
	.type		_ZN76_INTERNAL_9d42b0b3_40_flash_fwd_hdim64_bf16_softcapall_sm80_cu_49158569_37644cute7productE,@object
	.size		_ZN76_INTERNAL_9d42b0b3_40_flash_fwd_hdim64_bf16_softcapall_sm80_cu_49158569_37644cute7productE,(_ZN76_INTERNAL_9d42b0b3_40_flash_fwd_hdim64_bf16_softcapall_sm80_cu_49158569_37644cuda3std3__45__cpo3endE - _ZN76_INTERNAL_9d42b0b3_40_flash_fwd_hdim64_bf16_softcapall_sm80_cu_49158569_37644cute7productE)
_ZN76_INTERNAL_9d42b0b3_40_flash_fwd_hdim64_bf16_softcapall_sm80_cu_49158569_37644cute7productE:
	.zero		1
	.type		_ZN76_INTERNAL_9d42b0b3_40_flash_fwd_hdim64_bf16_softcapall_sm80_cu_49158569_37644cuda3std3__45__cpo3endE,@object
	.size		_ZN76_INTERNAL_9d42b0b3_40_flash_fwd_hdim64_bf16_softcapall_sm80_cu_49158569_37644cuda3std3__45__cpo3endE,(_ZN76_INTERNAL_9d42b0b3_40_flash_fwd_hdim64_bf16_softcapall_sm80_cu_49158569_37644cuda3std3__419piecewise_constructE - _ZN76_INTERNAL_9d42b0b3_40_flash_fwd_hdim64_bf16_softcapall_sm80_cu_49158569_37644cuda3std3__45__cpo3endE)
_ZN76_INTERNAL_9d42b0b3_40_flash_fwd_hdim64_bf16_softcapall_sm80_cu_49158569_37644cuda3std3__45__cpo3endE:
	.zero		1
	.type		_ZN76_INTERNAL_9d42b0b3_40_flash_fwd_hdim64_bf16_softcapall_sm80_cu_49158569_37644cuda3std3__419piecewise_constructE,@object
	.size		_ZN76_INTERNAL_9d42b0b3_40_flash_fwd_hdim64_bf16_softcapall_sm80_cu_49158569_37644cuda3std3__419piecewise_constructE,(_ZN76_INTERNAL_9d42b0b3_40_flash_fwd_hdim64_bf16_softcapall_sm80_cu_49158569_37644cuda3std3__45__cpo4cendE - _ZN76_INTERNAL_9d42b0b3_40_flash_fwd_hdim64_bf16_softcapall_sm80_cu_49158569_37644cuda3std3__419piecewise_constructE)
_ZN76_INTERNAL_9d42b0b3_40_flash_fwd_hdim64_bf16_softcapall_sm80_cu_49158569_37644cuda3std3__419piecewise_constructE:
	.zero		1
	.type		_ZN76_INTERNAL_9d42b0b3_40_flash_fwd_hdim64_bf16_softcapall_sm80_cu_49158569_37644cuda3std3__45__cpo4cendE,@object
	.size		_ZN76_INTERNAL_9d42b0b3_40_flash_fwd_hdim64_bf16_softcapall_sm80_cu_49158569_37644cuda3std3__45__cpo4cendE,(_ZN76_INTERNAL_9d42b0b3_40_flash_fwd_hdim64_bf16_softcapall_sm80_cu_49158569_37644cuda3std6ranges3__45__cpo4swapE - _ZN76_INTERNAL_9d42b0b3_40_flash_fwd_hdim64_bf16_softcapall_sm80_cu_49158569_37644cuda3std3__45__cpo4cendE)
_ZN76_INTERNAL_9d42b0b3_40_flash_fwd_hdim64_bf16_softcapall_sm80_cu_49158569_37644cuda3std3__45__cpo4cendE:
	.zero		1
	.type		_ZN76_INTERNAL_9d42b0b3_40_flash_fwd_hdim64_bf16_softcapall_sm80_cu_49158569_37644cuda3std6ranges3__45__cpo4swapE,@object
	.size		_ZN76_INTERNAL_9d42b0b3_40_flash_fwd_hdim64_bf16_softcapall_sm80_cu_49158569_37644cuda3std6ranges3__45__cpo4swapE,(.L_7 - _ZN76_INTERNAL_9d42b0b3_40_flash_fwd_hdim64_bf16_softcapall_sm80_cu_49158569_37644cuda3std6ranges3__45__cpo4swapE)
_ZN76_INTERNAL_9d42b0b3_40_flash_fwd_hdim64_bf16_softcapall_sm80_cu_49158569_37644cuda3std6ranges3__45__cpo4swapE:
	.zero		1
.L_7:


//--------------------- .nv.constant0._ZN7cutlass13device_kernelIN5flash19enable_sm80_to_sm89INS1_16FlashAttnFwdSm80INS1_25CollectiveMainloopFwdSm80ILi4ELi1ELb0EN4cute5tupleIJNS5_1CILi128EEENS7_ILi112EEENS7_ILi64EEEEEELi64ENS_10bfloat16_tEfNS_4arch4Sm80ELb0ELb0ELb1ELb0ELb0ELb0ELb1ELb0EEENS1_21CollectiveEpilogueFwdINS6_IJS8_SA_S9_EEENS6_IJNS7_ILi1EEESI_SI_EEESC_SE_Li128ELb0ELb1ELb0ELb0EEENS1_19SingleTileSchedulerILb0ELb0ELb1ELi128EEEEEEEEEvNT_6ParamsE --------------------------
	.section	.nv.constant0._ZN7cutlass13device_kernelIN5flash19enable_sm80_to_sm89INS1_16FlashAttnFwdSm80INS1_25CollectiveMainloopFwdSm80ILi4ELi1ELb0EN4cute5tupleIJNS5_1CILi128EEENS7_ILi112EEENS7_ILi64EEEEEELi64ENS_10bfloat16_tEfNS_4arch4Sm80ELb0ELb0ELb1ELb0ELb0ELb0ELb1ELb0EEENS1_21CollectiveEpilogueFwdINS6_IJS8_SA_S9_EEENS6_IJNS7_ILi1EEESI_SI_EEESC_SE_Li128ELb0ELb1ELb0ELb0EEENS1_19SingleTileSchedulerILb0ELb0ELb1ELi128EEEEEEEEEvNT_6ParamsE,"a",@progbits
	.sectionflags	@""
	.align	4
.nv.constant0._ZN7cutlass13device_kernelIN5flash19enable_sm80_to_sm89INS1_16FlashAttnFwdSm80INS1_25CollectiveMainloopFwdSm80ILi4ELi1ELb0EN4cute5tupleIJNS5_1CILi128EEENS7_ILi112EEENS7_ILi64EEEEEELi64ENS_10bfloat16_tEfNS_4arch4Sm80ELb0ELb0ELb1ELb0ELb0ELb0ELb1ELb0EEENS1_21CollectiveEpilogueFwdINS6_IJS8_SA_S9_EEENS6_IJNS7_ILi1EEESI_SI_EEESC_SE_Li128ELb0ELb1ELb0ELb0EEENS1_19SingleTileSchedulerILb0ELb0ELb1ELi128EEEEEEEEEvNT_6ParamsE:
	.zero		1576


//--------------------- .nv.constant0._ZN7cutlass13device_kernelIN5flash19enable_sm80_to_sm89INS1_16FlashAttnFwdSm80INS1_25CollectiveMainloopFwdSm80ILi4ELi1ELb0EN4cute5tupleIJNS5_1CILi128EEENS7_ILi112EEENS7_ILi64EEEEEELi64ENS_10bfloat16_tEfNS_4arch4Sm80ELb0ELb0ELb1ELb1ELb0ELb0ELb1ELb0EEENS1_21CollectiveEpilogueFwdINS6_IJS8_SA_S9_EEENS6_IJNS7_ILi1EEESI_SI_EEESC_SE_Li128ELb1ELb1ELb0ELb0EEENS1_19SingleTileSchedulerILb1ELb0ELb1ELi128EEEEEEEEEvNT_6ParamsE --------------------------
	.section	.nv.constant0._ZN7cutlass13device_kernelIN5flash19enable_sm80_to_sm89INS1_16FlashAttnFwdSm80INS1_25CollectiveMainloopFwdSm80ILi4ELi1ELb0EN4cute5tupleIJNS5_1CILi128EEENS7_ILi112EEENS7_ILi64EEEEEELi64ENS_10bfloat16_tEfNS_4arch4Sm80ELb0ELb0ELb1ELb1ELb0ELb0ELb1ELb0EEENS1_21CollectiveEpilogueFwdINS6_IJS8_SA_S9_EEENS6_IJNS7_ILi1EEESI_SI_EEESC_SE_Li128ELb1ELb1ELb0ELb0EEENS1_19SingleTileSchedulerILb1ELb0ELb1ELi128EEEEEEEEEvNT_6ParamsE,"a",@progbits
	.sectionflags	@""
	.align	4
.nv.constant0._ZN7cutlass13device_kernelIN5flash19enable_sm80_to_sm89INS1_16FlashAttnFwdSm80INS1_25CollectiveMainloopFwdSm80ILi4ELi1ELb0EN4cute5tupleIJNS5_1CILi128EEENS7_ILi112EEENS7_ILi64EEEEEELi64ENS_10bfloat16_tEfNS_4arch4Sm80ELb0ELb0ELb1ELb1ELb0ELb0ELb1ELb0EEENS1_21CollectiveEpilogueFwdINS6_IJS8_SA_S9_EEENS6_IJNS7_ILi1EEESI_SI_EEESC_SE_Li128ELb1ELb1ELb0ELb0EEENS1_19SingleTileSchedulerILb1ELb0ELb1ELi128EEEEEEEEEvNT_6ParamsE:
	.zero		1576


//--------------------- .nv.constant0._ZN7cutlass13device_kernelIN5flash19enable_sm80_to_sm89INS1_16FlashAttnFwdSm80INS1_25CollectiveMainloopFwdSm80ILi4ELi1ELb0EN4cute5tupleIJNS5_1CILi128EEENS7_ILi112EEENS7_ILi64EEEEEELi64ENS_10bfloat16_tEfNS_4arch4Sm80ELb0ELb0ELb1ELb1ELb0ELb1ELb1ELb0EEENS1_21CollectiveEpilogueFwdINS6_IJS8_SA_S9_EEENS6_IJNS7_ILi1EEESI_SI_EEESC_SE_Li128ELb1ELb1ELb0ELb0EEENS1_19SingleTileSchedulerILb1ELb0ELb1ELi128EEEEEEEEEvNT_6ParamsE --------------------------
	.section	.nv.constant0._ZN7cutlass13device_kernelIN5flash19enable_sm80_to_sm89INS1_16FlashAttnFwdSm80INS1_25CollectiveMainloopFwdSm80ILi4ELi1ELb0EN4cute5tupleIJNS5_1CILi128EEENS7_ILi112EEENS7_ILi64EEEEEELi64ENS_10bfloat16_tEfNS_4arch4Sm80ELb0ELb0ELb1ELb1ELb0ELb1ELb1ELb0EEENS1_21CollectiveEpilogueFwdINS6_IJS8_SA_S9_EEENS6_IJNS7_ILi1EEESI_SI_EEESC_SE_Li128ELb1ELb1ELb0ELb0EEENS1_19SingleTileSchedulerILb1ELb0ELb1ELi128EEEEEEEEEvNT_6ParamsE,"a",@progbits
	.sectionflags	@""
	.align	4
.nv.constant0._ZN7cutlass13device_kernelIN5flash19enable_sm80_to_sm89INS1_16FlashAttnFwdSm80INS1_25CollectiveMainloopFwdSm80ILi4ELi1ELb0EN4cute5tupleIJNS5_1CILi128EEENS7_ILi112EEENS7_ILi64EEEEEELi64ENS_10bfloat16_tEfNS_4arch4Sm80ELb0ELb0ELb1ELb1ELb0ELb1ELb1ELb0EEENS1_21CollectiveEpilogueFwdINS6_IJS8_SA_S9_EEENS6_IJNS7_ILi1EEESI_SI_EEESC_SE_Li128ELb1ELb1ELb0ELb0EEENS1_19SingleTileSchedulerILb1ELb0ELb1ELi128EEEEEEEEEvNT_6ParamsE:
	.zero		1576


//--------------------- .nv.constant0._ZN7cutlass13device_kernelIN5flash19enable_sm80_to_sm89INS1_16FlashAttnFwdSm80INS1_25CollectiveMainloopFwdSm80ILi4ELi1ELb0EN4cute5tupleIJNS5_1CILi128EEENS7_ILi96EEENS7_ILi64EEEEEELi64ENS_10bfloat16_tEfNS_4arch4Sm80ELb0ELb1ELb1ELb0ELb0ELb0ELb1ELb0EEENS1_21CollectiveEpilogueFwdINS6_IJS8_SA_S9_EEENS6_IJNS7_ILi1EEESI_SI_EEESC_SE_Li128ELb0ELb1ELb0ELb0EEENS1_19SingleTileSchedulerILb0ELb0ELb1ELi128EEEEEEEEEvNT_6ParamsE --------------------------
	.section	.nv.constant0._ZN7cutlass13device_kernelIN5flash19enable_sm80_to_sm89INS1_16FlashAttnFwdSm80INS1_25CollectiveMainloopFwdSm80ILi4ELi1ELb0EN4cute5tupleIJNS5_1CILi128EEENS7_ILi96EEENS7_ILi64EEEEEELi64ENS_10bfloat16_tEfNS_4arch4Sm80ELb0ELb1ELb1ELb0ELb0ELb0ELb1ELb0EEENS1_21CollectiveEpilogueFwdINS6_IJS8_SA_S9_EEENS6_IJNS7_ILi1EEESI_SI_EEESC_SE_Li128ELb0ELb1ELb0ELb0EEENS1_19SingleTileSchedulerILb0ELb0ELb1ELi128EEEEEEEEEvNT_6ParamsE,"a",@progbits
	.sectionflags	@""
	.align	4
.nv.constant0._ZN7cutlass13device_kernelIN5flash19enable_sm80_to_sm89INS1_16FlashAttnFwdSm80INS1_25CollectiveMainloopFwdSm80ILi4ELi1ELb0EN4cute5tupleIJNS5_1CILi128EEENS7_ILi96EEENS7_ILi64EEEEEELi64ENS_10bfloat16_tEfNS_4arch4Sm80ELb0ELb1ELb1ELb0ELb0ELb0ELb1ELb0EEENS1_21CollectiveEpilogueFwdINS6_IJS8_SA_S9_EEENS6_IJNS7_ILi1EEESI_SI_EEESC_SE_Li128ELb0ELb1ELb0ELb0EEENS1_19SingleTileSchedulerILb0ELb0ELb1ELi128EEEEEEEEEvNT_6ParamsE:
	.zero		1576


//--------------------- .nv.constant0._ZN7cutlass13device_kernelIN5flash19enable_sm80_to_sm89INS1_16FlashAttnFwdSm80INS1_25CollectiveMainloopFwdSm80ILi4ELi1ELb0EN4cute5tupleIJNS5_1CILi128EEENS7_ILi96EEENS7_ILi64EEEEEELi64ENS_10bfloat16_tEfNS_4arch4Sm80ELb0ELb1ELb1ELb1ELb0ELb0ELb1ELb0EEENS1_21CollectiveEpilogueFwdINS6_IJS8_SA_S9_EEENS6_IJNS7_ILi1EEESI_SI_EEESC_SE_Li128ELb1ELb1ELb0ELb0EEENS1_19SingleTileSchedulerILb1ELb0ELb1ELi128EEEEEEEEEvNT_6ParamsE --------------------------
	.section	.nv.constant0._ZN7cutlass13device_kernelIN5flash19enable_sm80_to_sm89INS1_16FlashAttnFwdSm80INS1_25CollectiveMainloopFwdSm80ILi4ELi1ELb0EN4cute5tupleIJNS5_1CILi128EEENS7_ILi96EEENS7_ILi64EEEEEELi64ENS_10bfloat16_tEfNS_4arch4Sm80ELb0ELb1ELb1ELb1ELb0ELb0ELb1ELb0EEENS1_21CollectiveEpilogueFwdINS6_IJS8_SA_S9_EEENS6_IJNS7_ILi1EEESI_SI_EEESC_SE_Li128ELb1ELb1ELb0ELb0EEENS1_19SingleTileSchedulerILb1ELb0ELb1ELi128EEEEEEEEEvNT_6ParamsE,"a",@progbits
	.sectionflags	@""
	.align	4
.nv.constant0._ZN7cutlass13device_kernelIN5flash19enable_sm80_to_sm89INS1_16FlashAttnFwdSm80INS1_25CollectiveMainloopFwdSm80ILi4ELi1ELb0EN4cute5tupleIJNS5_1CILi128EEENS7_ILi96EEENS7_ILi64EEEEEELi64ENS_10bfloat16_tEfNS_4arch4Sm80ELb0ELb1ELb1ELb1ELb0ELb0ELb1ELb0EEENS1_21CollectiveEpilogueFwdINS6_IJS8_SA_S9_EEENS6_IJNS7_ILi1EEESI_SI_EEESC_SE_Li128ELb1ELb1ELb0ELb0EEENS1_19SingleTileSchedulerILb1ELb0ELb1ELi128EEEEEEEEEvNT_6ParamsE:
	.zero		1576


//--------------------- .nv.constant0._ZN7cutlass13device_kernelIN5flash19enable_sm80_to_sm89INS1_16FlashAttnFwdSm80INS1_25CollectiveMainloopFwdSm80ILi4ELi1ELb0EN4cute5tupleIJNS5_1CILi128EEENS7_ILi96EEENS7_ILi64EEEEEELi64ENS_10bfloat16_tEfNS_4arch4Sm80ELb0ELb1ELb1ELb1ELb0ELb1ELb1ELb0EEENS1_21CollectiveEpilogueFwdINS6_IJS8_SA_S9_EEENS6_IJNS7_ILi1EEESI_SI_EEESC_SE_Li128ELb1ELb1ELb0ELb0EEENS1_19SingleTileSchedulerILb1ELb0ELb1ELi128EEEEEEEEEvNT_6ParamsE --------------------------
	.section	.nv.constant0._ZN7cutlass13device_kernelIN5flash19enable_sm80_to_sm89INS1_16FlashAttnFwdSm80INS1_25CollectiveMainloopFwdSm80ILi4ELi1ELb0EN4cute5tupleIJNS5_1CILi128EEENS7_ILi96EEENS7_ILi64EEEEEELi64ENS_10bfloat16_tEfNS_4arch4Sm80ELb0ELb1ELb1ELb1ELb0ELb1ELb1ELb0EEENS1_21CollectiveEpilogueFwdINS6_IJS8_SA_S9_EEENS6_IJNS7_ILi1EEESI_SI_EEESC_SE_Li128ELb1ELb1ELb0ELb0EEENS1_19SingleTileSchedulerILb1ELb0ELb1ELi128EEEEEEEEEvNT_6ParamsE,"a",@progbits
	.sectionflags	@""
	.align	4
.nv.constant0._ZN7cutlass13device_kernelIN5flash19enable_sm80_to_sm89INS1_16FlashAttnFwdSm80INS1_25CollectiveMainloopFwdSm80ILi4ELi1ELb0EN4cute5tupleIJNS5_1CILi128EEENS7_ILi96EEENS7_ILi64EEEEEELi64ENS_10bfloat16_tEfNS_4arch4Sm80ELb0ELb1ELb1ELb1ELb0ELb1ELb1ELb0EEENS1_21CollectiveEpilogueFwdINS6_IJS8_SA_S9_EEENS6_IJNS7_ILi1EEESI_SI_EEESC_SE_Li128ELb1ELb1ELb0ELb0EEENS1_19SingleTileSchedulerILb1ELb0ELb1ELi128EEEEEEEEEvNT_6ParamsE:
	.zero		1576


//--------------------- .nv.constant0._ZN7cutlass13device_kernelIN5flash19enable_sm80_to_sm89INS1_16FlashAttnFwdSm80INS1_25CollectiveMainloopFwdSm80ILi4ELi1ELb0EN4cute5tupleIJNS5_1CILi128EEENS7_ILi112EEENS7_ILi64EEEEEELi64ENS_10bfloat16_tEfNS_4arch4Sm80ELb1ELb0ELb1ELb0ELb0ELb0ELb1ELb0EEENS1_21CollectiveEpilogueFwdINS6_IJS8_SA_S9_EEENS6_IJNS7_ILi1EEESI_SI_EEESC_SE_Li128ELb0ELb1ELb0ELb0EEENS1_30DynamicPersistentTileSchedulerILi128ELi128ELb0ELb1ELb0EEEEEEEEEvNT_6ParamsE --------------------------
	.section	.nv.constant0._ZN7cutlass13device_kernelIN5flash19enable_sm80_to_sm89INS1_16FlashAttnFwdSm80INS1_25CollectiveMainloopFwdSm80ILi4ELi1ELb0EN4cute5tupleIJNS5_1CILi128EEENS7_ILi112EEENS7_ILi64EEEEEELi64ENS_10bfloat16_tEfNS_4arch4Sm80ELb1ELb0ELb1ELb0ELb0ELb0ELb1ELb0EEENS1_21CollectiveEpilogueFwdINS6_IJS8_SA_S9_EEENS6_IJNS7_ILi1EEESI_SI_EEESC_SE_Li128ELb0ELb1ELb0ELb0EEENS1_30DynamicPersistentTileSchedulerILi128ELi128ELb0ELb1ELb0EEEEEEEEEvNT_6ParamsE,"a",@progbits
	.sectionflags	@""
	.align	4
.nv.constant0._ZN7cutlass13device_kernelIN5flash19enable_sm80_to_sm89INS1_16FlashAttnFwdSm80INS1_25CollectiveMainloopFwdSm80ILi4ELi1ELb0EN4cute5tupleIJNS5_1CILi128EEENS7_ILi112EEENS7_ILi64EEEEEELi64ENS_10bfloat16_tEfNS_4arch4Sm80ELb1ELb0ELb1ELb0ELb0ELb0ELb1ELb0EEENS1_21CollectiveEpilogueFwdINS6_IJS8_SA_S9_EEENS6_IJNS7_ILi1EEESI_SI_EEESC_SE_Li128ELb0ELb1ELb0ELb0EEENS1_30DynamicPersistentTileSchedulerILi128ELi128ELb0ELb1ELb0EEEEEEEEEvNT_6ParamsE:
	.zero		1592


//--------------------- .nv.constant0._ZN7cutlass13device_kernelIN5flash19enable_sm80_to_sm89INS1_16FlashAttnFwdSm80INS1_25CollectiveMainloopFwdSm80ILi4ELi1ELb0EN4cute5tupleIJNS5_1CILi128EEENS7_ILi112EEENS7_ILi64EEEEEELi64ENS_10bfloat16_tEfNS_4arch4Sm80ELb1ELb0ELb1ELb1ELb0ELb0ELb1ELb0EEENS1_21CollectiveEpilogueFwdINS6_IJS8_SA_S9_EEENS6_IJNS7_ILi1EEESI_SI_EEESC_SE_Li128ELb1ELb1ELb0ELb0EEENS1_19SingleTileSchedulerILb1ELb0ELb1ELi128EEEEEEEEEvNT_6ParamsE --------------------------
	.section	.nv.constant0._ZN7cutlass13device_kernelIN5flash19enable_sm80_to_sm89INS1_16FlashAttnFwdSm80INS1_25CollectiveMainloopFwdSm80ILi4ELi1ELb0EN4cute5tupleIJNS5_1CILi128EEENS7_ILi112EEENS7_ILi64EEEEEELi64ENS_10bfloat16_tEfNS_4arch4Sm80ELb1ELb0ELb1ELb1ELb0ELb0ELb1ELb0EEENS1_21CollectiveEpilogueFwdINS6_IJS8_SA_S9_EEENS6_IJNS7_ILi1EEESI_SI_EEESC_SE_Li128ELb1ELb1ELb0ELb0EEENS1_19SingleTileSchedulerILb1ELb0ELb1ELi128EEEEEEEEEvNT_6ParamsE,"a",@progbits
	.sectionflags	@""
	.align	4
.nv.constant0._ZN7cutlass13device_kernelIN5flash19enable_sm80_to_sm89INS1_16FlashAttnFwdSm80INS1_25CollectiveMainloopFwdSm80ILi4ELi1ELb0EN4cute5tupleIJNS5_1CILi128EEENS7_ILi112EEENS7_ILi64EEEEEELi64ENS_10bfloat16_tEfNS_4arch4Sm80ELb1ELb0ELb1ELb1ELb0ELb0ELb1ELb0EEENS1_21CollectiveEpilogueFwdINS6_IJS8_SA_S9_EEENS6_IJNS7_ILi1EEESI_SI_EEESC_SE_Li128ELb1ELb1ELb0ELb0EEENS1_19SingleTileSchedulerILb1ELb0ELb1ELi128EEEEEEEEEvNT_6ParamsE:
	.zero		1576


//--------------------- .nv.constant0._ZN7cutlass13device_kernelIN5flash19enable_sm80_to_sm89INS1_16FlashAttnFwdSm80INS1_25CollectiveMainloopFwdSm80ILi4ELi1ELb0EN4cute5tupleIJNS5_1CILi128EEENS7_ILi112EEENS7_ILi64EEEEEELi64ENS_10bfloat16_tEfNS_4arch4Sm80ELb1ELb0ELb1ELb1ELb0ELb1ELb1ELb0EEENS1_21CollectiveEpilogueFwdINS6_IJS8_SA_S9_EEENS6_IJNS7_ILi1EEESI_SI_EEESC_SE_Li128ELb1ELb1ELb0ELb0EEENS1_19SingleTileSchedulerILb1ELb0ELb1ELi128EEEEEEEEEvNT_6ParamsE --------------------------
	.section	.nv.constant0._ZN7cutlass13device_kernelIN5flash19enable_sm80_to_sm89INS1_16FlashAttnFwdSm80INS1_25CollectiveMainloopFwdSm80ILi4ELi1ELb0EN4cute5tupleIJNS5_1CILi128EEENS7_ILi112EEENS7_ILi64EEEEEELi64ENS_10bfloat16_tEfNS_4arch4Sm80ELb1ELb0ELb1ELb1ELb0ELb1ELb1ELb0EEENS1_21CollectiveEpilogueFwdINS6_IJS8_SA_S9_EEENS6_IJNS7_ILi1EEESI_SI_EEESC_SE_Li128ELb1ELb1ELb0ELb0EEENS1_19SingleTileSchedulerILb1ELb0ELb1ELi128EEEEEEEEEvNT_6ParamsE,"a",@progbits
	.sectionflags	@""
	.align	4
.nv.constant0._ZN7cutlass13device_kernelIN5flash19enable_sm80_to_sm89INS1_16FlashAttnFwdSm80INS1_25CollectiveMainloopFwdSm80ILi4ELi1ELb0EN4cute5tupleIJNS5_1CILi128EEENS7_ILi112EEENS7_ILi64EEEEEELi64ENS_10bfloat16_tEfNS_4arch4Sm80ELb1ELb0ELb1ELb1ELb0ELb1ELb1ELb0EEENS1_21CollectiveEpilogueFwdINS6_IJS8_SA_S9_EEENS6_IJNS7_ILi1EEESI_SI_EEESC_SE_Li128ELb1ELb1ELb0ELb0EEENS1_19SingleTileSchedulerILb1ELb0ELb1ELi128EEEEEEEEEvNT_6ParamsE:
	.zero		1576


//--------------------- .nv.constant0._ZN7cutlass13device_kernelIN5flash19enable_sm80_to_sm89INS1_16FlashAttnFwdSm80INS1_25CollectiveMainloopFwdSm80ILi4ELi1ELb0EN4cute5tupleIJNS5_1CILi128EEENS7_ILi112EEENS7_ILi64EEEEEELi64ENS_10bfloat16_tEfNS_4arch4Sm80ELb0ELb0ELb0ELb0ELb0ELb0ELb1ELb0EEENS1_21CollectiveEpilogueFwdINS6_IJS8_SA_S9_EEENS6_IJNS7_ILi1EEESI_SI_EEESC_SE_Li128ELb0ELb1ELb0ELb0EEENS1_19SingleTileSchedulerILb0ELb0ELb1ELi128EEEEEEEEEvNT_6ParamsE --------------------------
	.section	.nv.constant0._ZN7cutlass13device_kernelIN5flash19enable_sm80_to_sm89INS1_16FlashAttnFwdSm80INS1_25CollectiveMainloopFwdSm80ILi4ELi1ELb0EN4cute5tupleIJNS5_1CILi128EEENS7_ILi112EEENS7_ILi64EEEEEELi64ENS_10bfloat16_tEfNS_4arch4Sm80ELb0ELb0ELb0ELb0ELb0ELb0ELb1ELb0EEENS1_21CollectiveEpilogueFwdINS6_IJS8_SA_S9_EEENS6_IJNS7_ILi1EEESI_SI_EEESC_SE_Li128ELb0ELb1ELb0ELb0EEENS1_19SingleTileSchedulerILb0ELb0ELb1ELi128EEEEEEEEEvNT_6ParamsE,"a",@progbits
	.sectionflags	@""
	.align	4
.nv.constant0._ZN7cutlass13device_kernelIN5flash19enable_sm80_to_sm89INS1_16FlashAttnFwdSm80INS1_25CollectiveMainloopFwdSm80ILi4ELi1ELb0EN4cute5tupleIJNS5_1CILi128EEENS7_ILi112EEENS7_ILi64EEEEEELi64ENS_10bfloat16_tEfNS_4arch4Sm80ELb0ELb0ELb0ELb0ELb0ELb0ELb1ELb0EEENS1_21CollectiveEpilogueFwdINS6_IJS8_SA_S9_EEENS6_IJNS7_ILi1EEESI_SI_EEESC_SE_Li128ELb0ELb1ELb0ELb0EEENS1_19SingleTileSchedulerILb0ELb0ELb1ELi128EEEEEEEEEvNT_6ParamsE:
	.zero		1576


//--------------------- .nv.constant0._ZN7cutlass13device_kernelIN5flash19enable_sm80_to_sm89INS1_16FlashAttnFwdSm80INS1_25CollectiveMainloopFwdSm80ILi4ELi1ELb0EN4cute5tupleIJNS5_1CILi128EEENS7_ILi112EEENS7_ILi64EEEEEELi64ENS_10bfloat16_tEfNS_4arch4Sm80ELb0ELb0ELb0ELb1ELb0ELb0ELb1ELb0EEENS1_21CollectiveEpilogueFwdINS6_IJS8_SA_S9_EEENS6_IJNS7_ILi1EEESI_SI_EEESC_SE_Li128ELb1ELb1ELb0ELb0EEENS1_19SingleTileSchedulerILb1ELb0ELb1ELi128EEEEEEEEEvNT_6ParamsE --------------------------
	.section	.nv.constant0._ZN7cutlass13device_kernelIN5flash19enable_sm80_to_sm89INS1_16FlashAttnFwdSm80INS1_25CollectiveMainloopFwdSm80ILi4ELi1ELb0EN4cute5tupleIJNS5_1CILi128EEENS7_ILi112EEENS7_ILi64EEEEEELi64ENS_10bfloat16_tEfNS_4arch4Sm80ELb0ELb0ELb0ELb1ELb0ELb0ELb1ELb0EEENS1_21CollectiveEpilogueFwdINS6_IJS8_SA_S9_EEENS6_IJNS7_ILi1EEESI_SI_EEESC_SE_Li128ELb1ELb1ELb0ELb0EEENS1_19SingleTileSchedulerILb1ELb0ELb1ELi128EEEEEEEEEvNT_6ParamsE,"a",@progbits
	.sectionflags	@""
	.align	4
.nv.constant0._ZN7cutlass13device_kernelIN5flash19enable_sm80_to_sm89INS1_16FlashAttnFwdSm80INS1_25CollectiveMainloopFwdSm80ILi4ELi1ELb0EN4cute5tupleIJNS5_1CILi128EEENS7_ILi112EEENS7_ILi64EEEEEELi64ENS_10bfloat16_tEfNS_4arch4Sm80ELb0ELb0ELb0ELb1ELb0ELb0ELb1ELb0EEENS1_21CollectiveEpilogueFwdINS6_IJS8_SA_S9_EEENS6_IJNS7_ILi1EEESI_SI_EEESC_SE_Li128ELb1ELb1ELb0ELb0EEENS1_19SingleTileSchedulerILb1ELb0ELb1ELi128EEEEEEEEEvNT_6ParamsE:
	.zero		1576


//--------------------- .nv.constant0._ZN7cutlass13device_kernelIN5flash19enable_sm80_to_sm89INS1_16FlashAttnFwdSm80INS1_25CollectiveMainloopFwdSm80ILi4ELi1ELb0EN4cute5tupleIJNS5_1CILi128EEENS7_ILi112EEENS7_ILi64EEEEEELi64ENS_10bfloat16_tEfNS_4arch4Sm80ELb0ELb0ELb0ELb1ELb0ELb1ELb1ELb0EEENS1_21CollectiveEpilogueFwdINS6_IJS8_SA_S9_EEENS6_IJNS7_ILi1EEESI_SI_EEESC_SE_Li128ELb1ELb1ELb0ELb0EEENS1_19SingleTileSchedulerILb1ELb0ELb1ELi128EEEEEEEEEvNT_6ParamsE --------------------------
	.section	.nv.constant0._ZN7cutlass13device_kernelIN5flash19enable_sm80_to_sm89INS1_16FlashAttnFwdSm80INS1_25CollectiveMainloopFwdSm80ILi4ELi1ELb0EN4cute5tupleIJNS5_1CILi128EEENS7_ILi112EEENS7_ILi64EEEEEELi64ENS_10bfloat16_tEfNS_4arch4Sm80ELb0ELb0ELb0ELb1ELb0ELb1ELb1ELb0EEENS1_21CollectiveEpilogueFwdINS6_IJS8_SA_S9_EEENS6_IJNS7_ILi1EEESI_SI_EEESC_SE_Li128ELb1ELb1ELb0ELb0EEENS1_19SingleTileSchedulerILb1ELb0ELb1ELi128EEEEEEEEEvNT_6ParamsE,"a",@progbits
	.sectionflags	@""
	.align	4
.nv.constant0._ZN7cutlass13device_kernelIN5flash19enable_sm80_to_sm89INS1_16FlashAttnFwdSm80INS1_25CollectiveMainloopFwdSm80ILi4ELi1ELb0EN4cute5tupleIJNS5_1CILi128EEENS7_ILi112EEENS7_ILi64EEEEEELi64ENS_10bfloat16_tEfNS_4arch4Sm80ELb0ELb0ELb0ELb1ELb0ELb1ELb1ELb0EEENS1_21CollectiveEpilogueFwdINS6_IJS8_SA_S9_EEENS6_IJNS7_ILi1EEESI_SI_EEESC_SE_Li128ELb1ELb1ELb0ELb0EEENS1_19SingleTileSchedulerILb1ELb0ELb1ELi128EEEEEEEEEvNT_6ParamsE:
	.zero		1576


//--------------------- .nv.constant0._ZN7cutlass13device_kernelIN5flash19enable_sm80_to_sm89INS1_16FlashAttnFwdSm80INS1_25CollectiveMainloopFwdSm80ILi4ELi1ELb0EN4cute5tupleIJNS5_1CILi128EEENS7_ILi96EEENS7_ILi64EEEEEELi64ENS_10bfloat16_tEfNS_4arch4Sm80ELb0ELb1ELb0ELb0ELb0ELb0ELb1ELb0EEENS1_21CollectiveEpilogueFwdINS6_IJS8_SA_S9_EEENS6_IJNS7_ILi1EEESI_SI_EEESC_SE_Li128ELb0ELb1ELb0ELb0EEENS1_19SingleTileSchedulerILb0ELb0ELb1ELi128EEEEEEEEEvNT_6ParamsE --------------------------
	.section	.nv.constant0._ZN7cutlass13device_kernelIN5flash19enable_sm80_to_sm89INS1_16FlashAttnFwdSm80INS1_25CollectiveMainloopFwdSm80ILi4ELi1ELb0EN4cute5tupleIJNS5_1CILi128EEENS7_ILi96EEENS7_ILi64EEEEEELi64ENS_10bfloat16_tEfNS_4arch4Sm80ELb0ELb1ELb0ELb0ELb0ELb0ELb1ELb0EEENS1_21CollectiveEpilogueFwdINS6_IJS8_SA_S9_EEENS6_IJNS7_ILi1EEESI_SI_EEESC_SE_Li128ELb0ELb1ELb0ELb0EEENS1_19SingleTileSchedulerILb0ELb0ELb1ELi128EEEEEEEEEvNT_6ParamsE,"a",@progbits
	.sectionflags	@""
	.align	4
.nv.constant0._ZN7cutlass13device_kernelIN5flash19enable_sm80_to_sm89INS1_16FlashAttnFwdSm80INS1_25CollectiveMainloopFwdSm80ILi4ELi1ELb0EN4cute5tupleIJNS5_1CILi128EEENS7_ILi96EEENS7_ILi64EEEEEELi64ENS_10bfloat16_tEfNS_4arch4Sm80ELb0ELb1ELb0ELb0ELb0ELb0ELb1ELb0EEENS1_21CollectiveEpilogueFwdINS6_IJS8_SA_S9_EEENS6_IJNS7_ILi1EEESI_SI_EEESC_SE_Li128ELb0ELb1ELb0ELb0EEENS1_19SingleTileSchedulerILb0ELb0ELb1ELi128EEEEEEEEEvNT_6ParamsE:
	.zero		1576


//--------------------- .nv.constant0._ZN7cutlass13device_kernelIN5flash19enable_sm80_to_sm89INS1_16FlashAttnFwdSm80INS1_25CollectiveMainloopFwdSm80ILi4ELi1ELb0EN4cute5tupleIJNS5_1CILi128EEENS7_ILi96EEENS7_ILi64EEEEEELi64ENS_10bfloat16_tEfNS_4arch4Sm80ELb0ELb1ELb0ELb1ELb0ELb0ELb1ELb0EEENS1_21CollectiveEpilogueFwdINS6_IJS8_SA_S9_EEENS6_IJNS7_ILi1EEESI_SI_EEESC_SE_Li128ELb1ELb1ELb0ELb0EEENS1_19SingleTileSchedulerILb1ELb0ELb1ELi128EEEEEEEEEvNT_6ParamsE --------------------------
	.section	.nv.constant0._ZN7cutlass13device_kernelIN5flash19enable_sm80_to_sm89INS1_16FlashAttnFwdSm80INS1_25CollectiveMainloopFwdSm80ILi4ELi1ELb0EN4cute5tupleIJNS5_1CILi128EEENS7_ILi96EEENS7_ILi64EEEEEELi64ENS_10bfloat16_tEfNS_4arch4Sm80ELb0ELb1ELb0ELb1ELb0ELb0ELb1ELb0EEENS1_21CollectiveEpilogueFwdINS6_IJS8_SA_S9_EEENS6_IJNS7_ILi1EEESI_SI_EEESC_SE_Li128ELb1ELb1ELb0ELb0EEENS1_19SingleTileSchedulerILb1ELb0ELb1ELi128EEEEEEEEEvNT_6ParamsE,"a",@progbits
	.sectionflags	@""
	.align	4
.nv.constant0._ZN7cutlass13device_kernelIN5flash19enable_sm80_to_sm89INS1_16FlashAttnFwdSm80INS1_25CollectiveMainloopFwdSm80ILi4ELi1ELb0EN4cute5tupleIJNS5_1CILi128EEENS7_ILi96EEENS7_ILi64EEEEEELi64ENS_10bfloat16_tEfNS_4arch4Sm80ELb0ELb1ELb0ELb1ELb0ELb0ELb1ELb0EEENS1_21CollectiveEpilogueFwdINS6_IJS8_SA_S9_EEENS6_IJNS7_ILi1EEESI_SI_EEESC_SE_Li128ELb1ELb1ELb0ELb0EEENS1_19SingleTileSchedulerILb1ELb0ELb1ELi128EEEEEEEEEvNT_6ParamsE:
	.zero		1576


//--------------------- .nv.constant0._ZN7cutlass13device_kernelIN5flash19enable_sm80_to_sm89INS1_16FlashAttnFwdSm80INS1_25CollectiveMainloopFwdSm80ILi4ELi1ELb0EN4cute5tupleIJNS5_1CILi128EEENS7_ILi96EEENS7_ILi64EEEEEELi64ENS_10bfloat16_tEfNS_4arch4Sm80ELb0ELb1ELb0ELb1ELb0ELb1ELb1ELb0EEENS1_21CollectiveEpilogueFwdINS6_IJS8_SA_S9_EEENS6_IJNS7_ILi1EEESI_SI_EEESC_SE_Li128ELb1ELb1ELb0ELb0EEENS1_19SingleTileSchedulerILb1ELb0ELb1ELi128EEEEEEEEEvNT_6ParamsE --------------------------
	.section	.nv.constant0._ZN7cutlass13device_kernelIN5flash19enable_sm80_to_sm89INS1_16FlashAttnFwdSm80INS1_25CollectiveMainloopFwdSm80ILi4ELi1ELb0EN4cute5tupleIJNS5_1CILi128EEENS7_ILi96EEENS7_ILi64EEEEEELi64ENS_10bfloat16_tEfNS_4arch4Sm80ELb0ELb1ELb0ELb1ELb0ELb1ELb1ELb0EEENS1_21CollectiveEpilogueFwdINS6_IJS8_SA_S9_EEENS6_IJNS7_ILi1EEESI_SI_EEESC_SE_Li128ELb1ELb1ELb0ELb0EEENS1_19SingleTileSchedulerILb1ELb0ELb1ELi128EEEEEEEEEvNT_6ParamsE,"a",@progbits
	.sectionflags	@""
	.align	4
.nv.constant0._ZN7cutlass13device_kernelIN5flash19enable_sm80_to_sm89INS1_16FlashAttnFwdSm80INS1_25CollectiveMainloopFwdSm80ILi4ELi1ELb0EN4cute5tupleIJNS5_1CILi128EEENS7_ILi96EEENS7_ILi64EEEEEELi64ENS_10bfloat16_tEfNS_4arch4Sm80ELb0ELb1ELb0ELb1ELb0ELb1ELb1ELb0EEENS1_21CollectiveEpilogueFwdINS6_IJS8_SA_S9_EEENS6_IJNS7_ILi1EEESI_SI_EEESC_SE_Li128ELb1ELb1ELb0ELb0EEENS1_19SingleTileSchedulerILb1ELb0ELb1ELi128EEEEEEEEEvNT_6ParamsE:
	.zero		1576


//--------------------- .nv.constant0._ZN7cutlass13device_kernelIN5flash19enable_sm80_to_sm89INS1_16FlashAttnFwdSm80INS1_25CollectiveMainloopFwdSm80ILi4ELi1ELb0EN4cute5tupleIJNS5_1CILi128EEENS7_ILi112EEENS7_ILi64EEEEEELi64ENS_10bfloat16_tEfNS_4arch4Sm80ELb1ELb0ELb0ELb0ELb0ELb0ELb1ELb0EEENS1_21CollectiveEpilogueFwdINS6_IJS8_SA_S9_EEENS6_IJNS7_ILi1EEESI_SI_EEESC_SE_Li128ELb0ELb1ELb0ELb0EEENS1_30DynamicPersistentTileSchedulerILi128ELi128ELb0ELb1ELb0EEEEEEEEEvNT_6ParamsE --------------------------
	.section	.nv.constant0._ZN7cutlass13device_kernelIN5flash19enable_sm80_to_sm89INS1_16FlashAttnFwdSm80INS1_25CollectiveMainloopFwdSm80ILi4ELi1ELb0EN4cute5tupleIJNS5_1CILi128EEENS7_ILi112EEENS7_ILi64EEEEEELi64ENS_10bfloat16_tEfNS_4arch4Sm80ELb1ELb0ELb0ELb0ELb0ELb0ELb1ELb0EEENS1_21CollectiveEpilogueFwdINS6_IJS8_SA_S9_EEENS6_IJNS7_ILi1EEESI_SI_EEESC_SE_Li128ELb0ELb1ELb0ELb0EEENS1_30DynamicPersistentTileSchedulerILi128ELi128ELb0ELb1ELb0EEEEEEEEEvNT_6ParamsE,"a",@progbits
	.sectionflags	@""
	.align	4
.nv.constant0._ZN7cutlass13device_kernelIN5flash19enable_sm80_to_sm89INS1_16FlashAttnFwdSm80INS1_25CollectiveMainloopFwdSm80ILi4ELi1ELb0EN4cute5tupleIJNS5_1CILi128EEENS7_ILi112EEENS7_ILi64EEEEEELi64ENS_10bfloat16_tEfNS_4arch4Sm80ELb1ELb0ELb0ELb0ELb0ELb0ELb1ELb0EEENS1_21CollectiveEpilogueFwdINS6_IJS8_SA_S9_EEENS6_IJNS7_ILi1EEESI_SI_EEESC_SE_Li128ELb0ELb1ELb0ELb0EEENS1_30DynamicPersistentTileSchedulerILi128ELi128ELb0ELb1ELb0EEEEEEEEEvNT_6ParamsE:
	.zero		1592


//--------------------- .nv.constant0._ZN7cutlass13device_kernelIN5flash19enable_sm80_to_sm89INS1_16FlashAttnFwdSm80INS1_25CollectiveMainloopFwdSm80ILi4ELi1ELb0EN4cute5tupleIJNS5_1CILi128EEENS7_ILi112EEENS7_ILi64EEEEEELi64ENS_10bfloat16_tEfNS_4arch4Sm80ELb1ELb0ELb0ELb1ELb0ELb0ELb1ELb0EEENS1_21CollectiveEpilogueFwdINS6_IJS8_SA_S9_EEENS6_IJNS7_ILi1EEESI_SI_EEESC_SE_Li128ELb1ELb1ELb0ELb0EEENS1_19SingleTileSchedulerILb1ELb0ELb1ELi128EEEEEEEEEvNT_6ParamsE --------------------------
	.section	.nv.constant0._ZN7cutlass13device_kernelIN5flash19enable_sm80_to_sm89INS1_16FlashAttnFwdSm80INS1_25CollectiveMainloopFwdSm80ILi4ELi1ELb0EN4cute5tupleIJNS5_1CILi128EEENS7_ILi112EEENS7_ILi64EEEEEELi64ENS_10bfloat16_tEfNS_4arch4Sm80ELb1ELb0ELb0ELb1ELb0ELb0ELb1ELb0EEENS1_21CollectiveEpilogueFwdINS6_IJS8_SA_S9_EEENS6_IJNS7_ILi1EEESI_SI_EEESC_SE_Li128ELb1ELb1ELb0ELb0EEENS1_19SingleTileSchedulerILb1ELb0ELb1ELi128EEEEEEEEEvNT_6ParamsE,"a",@progbits
	.sectionflags	@""
	.align	4
.nv.constant0._ZN7cutlass13device_kernelIN5flash19enable_sm80_to_sm89INS1_16FlashAttnFwdSm80INS1_25CollectiveMainloopFwdSm80ILi4ELi1ELb0EN4cute5tupleIJNS5_1CILi128EEENS7_ILi112EEENS7_ILi64EEEEEELi64ENS_10bfloat16_tEfNS_4arch4Sm80ELb1ELb0ELb0ELb1ELb0ELb0ELb1ELb0EEENS1_21CollectiveEpilogueFwdINS6_IJS8_SA_S9_EEENS6_IJNS7_ILi1EEESI_SI_EEESC_SE_Li128ELb1ELb1ELb0ELb0EEENS1_19SingleTileSchedulerILb1ELb0ELb1ELi128EEEEEEEEEvNT_6ParamsE:
	.zero		1576


//--------------------- .nv.constant0._ZN7cutlass13device_kernelIN5flash19enable_sm80_to_sm89INS1_16FlashAttnFwdSm80INS1_25CollectiveMainloopFwdSm80ILi4ELi1ELb0EN4cute5tupleIJNS5_1CILi128EEENS7_ILi112EEENS7_ILi64EEEEEELi64ENS_10bfloat16_tEfNS_4arch4Sm80ELb1ELb0ELb0ELb1ELb0ELb1ELb1ELb0EEENS1_21CollectiveEpilogueFwdINS6_IJS8_SA_S9_EEENS6_IJNS7_ILi1EEESI_SI_EEESC_SE_Li128ELb1ELb1ELb0ELb0EEENS1_19SingleTileSchedulerILb1ELb0ELb1ELi128EEEEEEEEEvNT_6ParamsE --------------------------
	.section	.nv.constant0._ZN7cutlass13device_kernelIN5flash19enable_sm80_to_sm89INS1_16FlashAttnFwdSm80INS1_25CollectiveMainloopFwdSm80ILi4ELi1ELb0EN4cute5tupleIJNS5_1CILi128EEENS7_ILi112EEENS7_ILi64EEEEEELi64ENS_10bfloat16_tEfNS_4arch4Sm80ELb1ELb0ELb0ELb1ELb0ELb1ELb1ELb0EEENS1_21CollectiveEpilogueFwdINS6_IJS8_SA_S9_EEENS6_IJNS7_ILi1EEESI_SI_EEESC_SE_Li128ELb1ELb1ELb0ELb0EEENS1_19SingleTileSchedulerILb1ELb0ELb1ELi128EEEEEEEEEvNT_6ParamsE,"a",@progbits
	.sectionflags	@""
	.align	4
.nv.constant0._ZN7cutlass13device_kernelIN5flash19enable_sm80_to_sm89INS1_16FlashAttnFwdSm80INS1_25CollectiveMainloopFwdSm80ILi4ELi1ELb0EN4cute5tupleIJNS5_1CILi128EEENS7_ILi112EEENS7_ILi64EEEEEELi64ENS_10bfloat16_tEfNS_4arch4Sm80ELb1ELb0ELb0ELb1ELb0ELb1ELb1ELb0EEENS1_21CollectiveEpilogueFwdINS6_IJS8_SA_S9_EEENS6_IJNS7_ILi1EEESI_SI_EEESC_SE_Li128ELb1ELb1ELb0ELb0EEENS1_19SingleTileSchedulerILb1ELb0ELb1ELi128EEEEEEEEEvNT_6ParamsE:
	.zero		1576


//--------------------- SYMBOLS --------------------------

	.type		.nv.reservedSmem.offset0,@object
	.size		.nv.reservedSmem.offset0,0x4
